// auto-generated by cutlass_sweep.gemm — config: {"arch": "sm_90", "cluster_m": 1, "cluster_n": 2, "dtype": "e5m2", "stages": 4, "tile_k": 64, "tile_m": 256, "tile_n": 256}
#include "cutlass/cutlass.h"
#include "cutlass/gemm/collective/collective_builder.hpp"
#include "cutlass/gemm/device/gemm_universal_adapter.h"
#include "cutlass/gemm/kernel/gemm_universal.hpp"
#include "cutlass/epilogue/collective/collective_builder.hpp"

using ElemA = cutlass::float_e5m2_t;
using ElemB = cutlass::float_e5m2_t;
using ElemCD = cutlass::float_e5m2_t;
using Acc  = float;
using TileShape    = cute::Shape<cute::_256, cute::_256, cute::_64>;
using ClusterShape = cute::Shape<cute::_1, cute::_2, cute::_1>;

using CollectiveEpilogue = typename cutlass::epilogue::collective::CollectiveBuilder<
    cutlass::arch::Sm90, cutlass::arch::OpClassTensorOp,
    TileShape, ClusterShape,
    cutlass::epilogue::collective::EpilogueTileAuto,
    Acc, Acc,
    ElemCD, cutlass::layout::RowMajor, 128 / cutlass::sizeof_bits<ElemCD>::value,
    ElemCD, cutlass::layout::RowMajor, 128 / cutlass::sizeof_bits<ElemCD>::value,
    cutlass::epilogue::collective::EpilogueScheduleAuto
  >::CollectiveOp;

using CollectiveMainloop = typename cutlass::gemm::collective::CollectiveBuilder<
    cutlass::arch::Sm90, cutlass::arch::OpClassTensorOp,
    ElemA, cutlass::layout::RowMajor, 128 / cutlass::sizeof_bits<ElemA>::value,
    ElemB, cutlass::layout::ColumnMajor, 128 / cutlass::sizeof_bits<ElemB>::value,
    Acc,
    TileShape, ClusterShape,
    cutlass::gemm::collective::StageCount<4>,
    cutlass::gemm::collective::KernelScheduleAuto
  >::CollectiveOp;

using GemmKernel = cutlass::gemm::kernel::GemmUniversal<
    cute::Shape<int,int,int,int>,
    CollectiveMainloop,
    CollectiveEpilogue
>;
using Gemm = cutlass::gemm::device::GemmUniversalAdapter<GemmKernel>;

// Force the device kernel symbol into the cubin without needing a host main.
auto* _anchor = &cutlass::device_kernel<GemmKernel>;


// ===== COMPILED SASS (sm_90a) =====

	.target	sm_90a

	.elftype	@"ET_EXEC"


//--------------------- .note.nv.tkinfo           --------------------------
	.section	.note.nv.tkinfo,"",@"SHT_NOTE"
	.sectionflags	@"SHF_NOTE_NV_TKINFO"
	.tkinfo
        /*0018*/ 	.word	0x00000002
        /*0030*/ 	.string	""
        /*0030*/ 	.string	"ptxas"
        /*0030*/ 	.string	"Cuda compilation tools, release 13.0, V13.0.88"
        /*0030*/ 	.string	"Build cuda_13.0.r13.0/compiler.36424714_0"
        /*0030*/ 	.string	"-arch sm_90a -m 64 "



//--------------------- .note.nv.cuinfo           --------------------------
	.section	.note.nv.cuinfo,"",@"SHT_NOTE"
	.sectionflags	@"SHF_NOTE_NV_CUINFO"
        /*0018*/ 	.short	0x0002
        /*001a*/ 	.short	0x005a
        /*001c*/ 	.short	0x0082
	.zero		2


//--------------------- .nv.info                  --------------------------
	.section	.nv.info,"",@"SHT_CUDA_INFO"
	.align	4


	//----- nvinfo : EIATTR_REGCOUNT
	.align		4
        /*0000*/ 	.byte	0x04, 0x2f
        /*0002*/ 	.short	(.L_12 - .L_11)
	.align		4
.L_11:
        /*0004*/ 	.word	index@(_ZN7cutlass13device_kernelINS_4gemm6kernel13GemmUniversalIN4cute5tupleIJiiiiEEENS1_10collective13CollectiveMmaINS1_37MainloopSm90TmaGmmaWarpSpecializedFP8ILi4ENS5_IJNS4_1CILi1EEENSA_ILi2EEESB_EEENS1_35KernelTmaWarpSpecializedCooperativeEEENS5_IJNSA_ILi256EEESG_NSA_ILi64EEEEEENS_12float_e5m2_tENS5_IJlSB_lEEESJ_SK_NS4_8TiledMMAINS4_8MMA_AtomIJNS4_4SM904GMMA31MMA_64x256x32_F32E5M2E5M2_SS_TNILNSO_7ScaleInE1ELSQ_1EEEEEENS4_6LayoutINS5_IJSC_SB_SB_EEENS5_IJSB_NSA_ILi0EEESV_EEEEENS5_IJNS4_10UnderscoreESY_SY_EEEEENS4_23SM90_TMA_LOAD_MULTICASTENS4_14ComposedLayoutINS4_7SwizzleILi2ELi4ELi3EEENS4_18smem_ptr_flag_bitsILi8EEENST_INS5_IJNSA_ILi8EEESH_EEENS5_IJSH_SB_EEEEEEEvNS4_8identityENS4_13SM90_TMA_LOADES1B_vS1C_EENS_8epilogue10collective6detail29Sm90TmaWarpSpecializedAdapterINS1G_15DefaultEpilogueISJ_SK_SK_NS1F_6thread17LinearCombinationISJ_Li1EffLNS1K_9ScaleType4KindE0ELNS_15FloatRoundStyleE2ESJ_EENS1_15EpilogueDefaultEEEEEvvEEEEvNT_6ParamsE)
        /*0008*/ 	.word	0x000000a8


	//----- nvinfo : EIATTR_FRAME_SIZE
	.align		4
.L_12:
        /*000c*/ 	.byte	0x04, 0x11
        /*000e*/ 	.short	(.L_14 - .L_13)
	.align		4
.L_13:
        /*0010*/ 	.word	index@(_ZN7cutlass13device_kernelINS_4gemm6kernel13GemmUniversalIN4cute5tupleIJiiiiEEENS1_10collective13CollectiveMmaINS1_37MainloopSm90TmaGmmaWarpSpecializedFP8ILi4ENS5_IJNS4_1CILi1EEENSA_ILi2EEESB_EEENS1_35KernelTmaWarpSpecializedCooperativeEEENS5_IJNSA_ILi256EEESG_NSA_ILi64EEEEEENS_12float_e5m2_tENS5_IJlSB_lEEESJ_SK_NS4_8TiledMMAINS4_8MMA_AtomIJNS4_4SM904GMMA31MMA_64x256x32_F32E5M2E5M2_SS_TNILNSO_7ScaleInE1ELSQ_1EEEEEENS4_6LayoutINS5_IJSC_SB_SB_EEENS5_IJSB_NSA_ILi0EEESV_EEEEENS5_IJNS4_10UnderscoreESY_SY_EEEEENS4_23SM90_TMA_LOAD_MULTICASTENS4_14ComposedLayoutINS4_7SwizzleILi2ELi4ELi3EEENS4_18smem_ptr_flag_bitsILi8EEENST_INS5_IJNSA_ILi8EEESH_EEENS5_IJSH_SB_EEEEEEEvNS4_8identityENS4_13SM90_TMA_LOADES1B_vS1C_EENS_8epilogue10collective6detail29Sm90TmaWarpSpecializedAdapterINS1G_15DefaultEpilogueISJ_SK_SK_NS1F_6thread17LinearCombinationISJ_Li1EffLNS1K_9ScaleType4KindE0ELNS_15FloatRoundStyleE2ESJ_EENS1_15EpilogueDefaultEEEEEvvEEEEvNT_6ParamsE)
        /*0014*/ 	.word	0x00000870


	//----- nvinfo : EIATTR_MIN_STACK_SIZE
	.align		4
.L_14:
        /*0018*/ 	.byte	0x04, 0x12
        /*001a*/ 	.short	(.L_16 - .L_15)
	.align		4
.L_15:
        /*001c*/ 	.word	index@(_ZN7cutlass13device_kernelINS_4gemm6kernel13GemmUniversalIN4cute5tupleIJiiiiEEENS1_10collective13CollectiveMmaINS1_37MainloopSm90TmaGmmaWarpSpecializedFP8ILi4ENS5_IJNS4_1CILi1EEENSA_ILi2EEESB_EEENS1_35KernelTmaWarpSpecializedCooperativeEEENS5_IJNSA_ILi256EEESG_NSA_ILi64EEEEEENS_12float_e5m2_tENS5_IJlSB_lEEESJ_SK_NS4_8TiledMMAINS4_8MMA_AtomIJNS4_4SM904GMMA31MMA_64x256x32_F32E5M2E5M2_SS_TNILNSO_7ScaleInE1ELSQ_1EEEEEENS4_6LayoutINS5_IJSC_SB_SB_EEENS5_IJSB_NSA_ILi0EEESV_EEEEENS5_IJNS4_10UnderscoreESY_SY_EEEEENS4_23SM90_TMA_LOAD_MULTICASTENS4_14ComposedLayoutINS4_7SwizzleILi2ELi4ELi3EEENS4_18smem_ptr_flag_bitsILi8EEENST_INS5_IJNSA_ILi8EEESH_EEENS5_IJSH_SB_EEEEEEEvNS4_8identityENS4_13SM90_TMA_LOADES1B_vS1C_EENS_8epilogue10collective6detail29Sm90TmaWarpSpecializedAdapterINS1G_15DefaultEpilogueISJ_SK_SK_NS1F_6thread17LinearCombinationISJ_Li1EffLNS1K_9ScaleType4KindE0ELNS_15FloatRoundStyleE2ESJ_EENS1_15EpilogueDefaultEEEEEvvEEEEvNT_6ParamsE)
        /*0020*/ 	.word	0x00000870
.L_16:


//--------------------- .nv.compat                --------------------------
	.section	.nv.compat,"",@"SHT_CUDA_COMPAT_INFO"
	.align	4
        /*0000*/ 	.byte	0x02, 0x09, 0x01, 0x00, 0x02, 0x02, 0x04, 0x00, 0x02, 0x05, 0x05, 0x00, 0x03, 0x07, 0x01, 0x01
        /*0010*/ 	.byte	0x02, 0x03, 0x01, 0x00, 0x02, 0x06, 0x01, 0x00, 0x04, 0x0b, 0x08, 0x00, 0x00, 0x00, 0x00, 0x00
        /*0020*/ 	.byte	0x00, 0x00, 0x00, 0x00


//--------------------- .nv.info._ZN7cutlass13device_kernelINS_4gemm6kernel13GemmUniversalIN4cute5tupleIJiiiiEEENS1_10collective13CollectiveMmaINS1_37MainloopSm90TmaGmmaWarpSpecializedFP8ILi4ENS5_IJNS4_1CILi1EEENSA_ILi2EEESB_EEENS1_35KernelTmaWarpSpecializedCooperativeEEENS5_IJNSA_ILi256EEESG_NSA_ILi64EEEEEENS_12float_e5m2_tENS5_IJlSB_lEEESJ_SK_NS4_8TiledMMAINS4_8MMA_AtomIJNS4_4SM904GMMA31MMA_64x256x32_F32E5M2E5M2_SS_TNILNSO_7ScaleInE1ELSQ_1EEEEEENS4_6LayoutINS5_IJSC_SB_SB_EEENS5_IJSB_NSA_ILi0EEESV_EEEEENS5_IJNS4_10UnderscoreESY_SY_EEEEENS4_23SM90_TMA_LOAD_MULTICASTENS4_14ComposedLayoutINS4_7SwizzleILi2ELi4ELi3EEENS4_18smem_ptr_flag_bitsILi8EEENST_INS5_IJNSA_ILi8EEESH_EEENS5_IJSH_SB_EEEEEEEvNS4_8identityENS4_13SM90_TMA_LOADES1B_vS1C_EENS_8epilogue10collective6detail29Sm90TmaWarpSpecializedAdapterINS1G_15DefaultEpilogueISJ_SK_SK_NS1F_6thread17LinearCombinationISJ_Li1EffLNS1K_9ScaleType4KindE0ELNS_15FloatRoundStyleE2ESJ_EENS1_15EpilogueDefaultEEEEEvvEEEEvNT_6ParamsE --------------------------
	.section	.nv.info._ZN7cutlass13device_kernelINS_4gemm6kernel13GemmUniversalIN4cute5tupleIJiiiiEEENS1_10collective13CollectiveMmaINS1_37MainloopSm90TmaGmmaWarpSpecializedFP8ILi4ENS5_IJNS4_1CILi1EEENSA_ILi2EEESB_EEENS1_35KernelTmaWarpSpecializedCooperativeEEENS5_IJNSA_ILi256EEESG_NSA_ILi64EEEEEENS_12float_e5m2_tENS5_IJlSB_lEEESJ_SK_NS4_8TiledMMAINS4_8MMA_AtomIJNS4_4SM904GMMA31MMA_64x256x32_F32E5M2E5M2_SS_TNILNSO_7ScaleInE1ELSQ_1EEEEEENS4_6LayoutINS5_IJSC_SB_SB_EEENS5_IJSB_NSA_ILi0EEESV_EEEEENS5_IJNS4_10UnderscoreESY_SY_EEEEENS4_23SM90_TMA_LOAD_MULTICASTENS4_14ComposedLayoutINS4_7SwizzleILi2ELi4ELi3EEENS4_18smem_ptr_flag_bitsILi8EEENST_INS5_IJNSA_ILi8EEESH_EEENS5_IJSH_SB_EEEEEEEvNS4_8identityENS4_13SM90_TMA_LOADES1B_vS1C_EENS_8epilogue10collective6detail29Sm90TmaWarpSpecializedAdapterINS1G_15DefaultEpilogueISJ_SK_SK_NS1F_6thread17LinearCombinationISJ_Li1EffLNS1K_9ScaleType4KindE0ELNS_15FloatRoundStyleE2ESJ_EENS1_15EpilogueDefaultEEEEEvvEEEEvNT_6ParamsE,"",@"SHT_CUDA_INFO"
	.sectionflags	@""
	.align	4


	//----- nvinfo : EIATTR_CUDA_API_VERSION
	.align		4
        /*0000*/ 	.byte	0x04, 0x37
        /*0002*/ 	.short	(.L_18 - .L_17)
.L_17:
        /*0004*/ 	.word	0x00000082


	//----- nvinfo : EIATTR_KPARAM_INFO
	.align		4
.L_18:
        /*0008*/ 	.byte	0x04, 0x17
        /*000a*/ 	.short	(.L_20 - .L_19)
.L_19:
        /*000c*/ 	.word	0x00000000
        /*0010*/ 	.short	0x0000
        /*0012*/ 	.short	0x0070
        /*0014*/ 	.byte	0x00, 0xf0, 0x01, 0x10


	//----- nvinfo : EIATTR_SPARSE_MMA_MASK
	.align		4
.L_20:
        /*0018*/ 	.byte	0x03, 0x50
        /*001a*/ 	.short	0x0000


	//----- nvinfo : EIATTR_MAXREG_COUNT
	.align		4
        /*001c*/ 	.byte	0x03, 0x1b
        /*001e*/ 	.short	0x00a8


	//----- nvinfo : EIATTR_NUM_BARRIERS
	.align		4
        /*0020*/ 	.byte	0x02, 0x4c
        /*0022*/ 	.byte	0x01
	.zero		1


	//----- nvinfo : EIATTR_ANNOTATIONS
	.align		4
        /*0024*/ 	.byte	0x04, 0x55
        /*0026*/ 	.short	(.L_22 - .L_21)


	//   ....[0]....
.L_21:
        /*0028*/ 	.word	0x00000001
        /*002c*/ 	.byte	0x70, 0x06, 0x00, 0x00, 0x01, 0x00, 0x00, 0x00, 0xa0, 0x08, 0x00, 0x00, 0x01, 0x00, 0x00, 0x00
        /* <DEDUP_REMOVED lines=1581> */
        /*630c*/ 	.byte	0x30, 0x53, 0x02, 0x00, 0x01, 0x00, 0x00, 0x00, 0x80, 0x53, 0x02, 0x00


	//----- nvinfo : EIATTR_MERCURY_ISA_VERSION
	.align		4
.L_22:
        /*6318*/ 	.byte	0x03, 0x5f
        /*631a*/ 	.short	0x0101


	//----- nvinfo : EIATTR_INT_WARP_WIDE_INSTR_OFFSETS
	.align		4
        /*631c*/ 	.byte	0x04, 0x31
        /*631e*/ 	.short	(.L_24 - .L_23)


	//   ....[0]....
.L_23:
        /*6320*/ 	.word	0x00000530


	//   ....[1]....
        /*6324*/ 	.word	0x00000550


	//   ....[2]....
        /*6328*/ 	.word	0x000006a0


	//   ....[3]....
        /*632c*/ 	.word	0x00010a70


	//----- nvinfo : EIATTR_COOP_GROUP_MASK_REGIDS
	.align		4
.L_24:
        /*6330*/ 	.byte	0x04, 0x29
        /*6332*/ 	.short	(.L_26 - .L_25)


	//   ....[0]....
.L_25:
        /*6334*/ 	.word	0xffffffff


	//   ....[1]....
        /*6338*/ 	.word	0xffffffff


	//   ....[2]....
        /*633c*/ 	.word	0xffffffff


	//   ....[3]....
        /*6340*/ 	.word	0xffffffff


	//   ....[4]....
        /*6344*/ 	.word	0xffffffff


	//   ....[5]....
        /*6348*/ 	.word	0xffffffff


	//----- nvinfo : EIATTR_COOP_GROUP_INSTR_OFFSETS
	.align		4
.L_26:
        /*634c*/ 	.byte	0x04, 0x28
        /*634e*/ 	.short	(.L_28 - .L_27)


	//   ....[0]....
.L_27:
        /*6350*/ 	.word	0x00000070


	//   ....[1]....
        /*6354*/ 	.word	0x00000080


	//   ....[2]....
        /*6358*/ 	.word	0x000001a0


	//   ....[3]....
        /*635c*/ 	.word	0x000003c0


	//   ....[4]....
        /*6360*/ 	.word	0x000007b0


	//   ....[5]....
        /*6364*/ 	.word	0x00002900


	//----- nvinfo : EIATTR_REG_RECONFIG
	.align		4
.L_28:
        /*6368*/ 	.byte	0x01, 0x54
	.zero		2


	//----- nvinfo : EIATTR_MBARRIER_INSTR_OFFSETS
	.align		4
        /*636c*/ 	.byte	0x04, 0x39
        /*636e*/ 	.short	(.L_30 - .L_29)


	//   ....[0]....
.L_29:
        /*6370*/ 	.word	0x00000320
        /*6374*/ 	.word	0x000000ff
        /*6378*/ 	.word	0x00000000
        /*637c*/ 	.short	0x0100
        /*637e*/ 	.byte	0x09
	.zero		1


	//   ....[1]....
        /*6380*/ 	.word	0x00000330
        /*6384*/ 	.word	0x000000ff
        /*6388*/ 	.word	0x00000020
        /*638c*/ 	.short	0x0100
        /*638e*/ 	.byte	0x09
	.zero		1


	//   ....[2]....
        /*6390*/ 	.word	0x00000340
        /*6394*/ 	.word	0x000000ff
        /*6398*/ 	.word	0x00000008
        /*639c*/ 	.short	0x0100
        /*639e*/ 	.byte	0x09
	.zero		1


	//   ....[3]....
        /*63a0*/ 	.word	0x00000350
        /*63a4*/ 	.word	0x000000ff
        /*63a8*/ 	.word	0x00000028
        /*63ac*/ 	.short	0x0100
        /*63ae*/ 	.byte	0x09
	.zero		1


	//   ....[4]....
        /*63b0*/ 	.word	0x00000360
        /*63b4*/ 	.word	0x000000ff
        /*63b8*/ 	.word	0x00000010
        /*63bc*/ 	.short	0x0100
        /*63be*/ 	.byte	0x09
	.zero		1


	//   ....[5]....
        /*63c0*/ 	.word	0x00000370
        /*63c4*/ 	.word	0x000000ff
        /*63c8*/ 	.word	0x00000030
        /*63cc*/ 	.short	0x0100
        /*63ce*/ 	.byte	0x09
	.zero		1


	//   ....[6]....
        /*63d0*/ 	.word	0x00000380
        /*63d4*/ 	.word	0x000000ff
        /*63d8*/ 	.word	0x00000018
        /*63dc*/ 	.short	0x0100
        /*63de*/ 	.byte	0x09
	.zero		1


	//   ....[7]....
        /*63e0*/ 	.word	0x00000390
        /*63e4*/ 	.word	0x000000ff
        /*63e8*/ 	.word	0x00000038
        /*63ec*/ 	.short	0x0100
        /*63ee*/ 	.byte	0x09
	.zero		1


	//   ....[8]....
        /*63f0*/ 	.word	0x00000730
        /*63f4*/ 	.word	0x000000ff
        /*63f8*/ 	.word	0x00000050
        /*63fc*/ 	.short	0x0100
        /*63fe*/ 	.byte	0x06
	.zero		1


	//   ....[9]....
        /*6400*/ 	.word	0x00000760
        /*6404*/ 	.word	0x000000ff
        /*6408*/ 	.word	0x00000058
        /*640c*/ 	.short	0x0100
        /*640e*/ 	.byte	0x06
	.zero		1


	//   ....[10]....
        /*6410*/ 	.word	0x00002d00
        /*6414*/ 	.word	0x000000ff
        /*6418*/ 	.word	0x00000000
        /*641c*/ 	.short	0x010a
        /*641e*/ 	.byte	0x06
	.zero		1


	//   ....[11]....
        /*6420*/ 	.word	0x00002d40
        /*6424*/ 	.word	0x000000ff
        /*6428*/ 	.word	0x00000000
        /*642c*/ 	.short	0x010a
        /*642e*/ 	.byte	0x06
	.zero		1


	//   ....[12]....
        /*6430*/ 	.word	0x000070b0
        /*6434*/ 	.word	0x000000ff
        /*6438*/ 	.word	0x00000000
        /*643c*/ 	.short	0x010a
        /*643e*/ 	.byte	0x10
	.zero		1


	//   ....[13]....
        /*6440*/ 	.word	0x000070f0
        /*6444*/ 	.word	0x000000ff
        /*6448*/ 	.word	0x00000000
        /*644c*/ 	.short	0x010a
        /*644e*/ 	.byte	0x10
	.zero		1


	//   ....[14]....
        /*6450*/ 	.word	0x0000d070
        /*6454*/ 	.word	0x00000002
        /*6458*/ 	.word	0x00000000
        /*645c*/ 	.short	0x0101
        /*645e*/ 	.byte	0x3f
	.zero		1


	//   ....[15]....
        /*6460*/ 	.word	0x00010b30
        /*6464*/ 	.word	0x00000000
        /*6468*/ 	.word	0x00000000
        /*646c*/ 	.short	0x0101
        /*646e*/ 	.byte	0x3f
	.zero		1


	//   ....[16]....
        /*6470*/ 	.word	0x00024580
        /*6474*/ 	.word	0x00000012
        /*6478*/ 	.word	0x00000020
        /*647c*/ 	.short	0x010a
        /*647e*/ 	.byte	0x3f
	.zero		1


	//   ....[17]....
        /*6480*/ 	.word	0x00024990
        /*6484*/ 	.word	0x00000003
        /*6488*/ 	.word	0x00000058
        /*648c*/ 	.short	0x0101
        /*648e*/ 	.byte	0x3f
	.zero		1


	//   ....[18]....
        /*6490*/ 	.word	0x000250c0
        /*6494*/ 	.word	0x00000005
        /*6498*/ 	.word	0x00000000
        /*649c*/ 	.short	0x010a
        /*649e*/ 	.byte	0x3f
	.zero		1


	//   ....[19]....
        /*64a0*/ 	.word	0x00025150
        /*64a4*/ 	.word	0x00000007
        /*64a8*/ 	.word	0x00000000
        /*64ac*/ 	.short	0x010a
        /*64ae*/ 	.byte	0x3f
	.zero		1


	//   ....[20]....
        /*64b0*/ 	.word	0x000251e0
        /*64b4*/ 	.word	0x00000007
        /*64b8*/ 	.word	0x00000000
        /*64bc*/ 	.short	0x010a
        /*64be*/ 	.byte	0x3f
	.zero		1


	//   ....[21]....
        /*64c0*/ 	.word	0x00025270
        /*64c4*/ 	.word	0x00000003
        /*64c8*/ 	.word	0x00000000
        /*64cc*/ 	.short	0x010a
        /*64ce*/ 	.byte	0x3f
	.zero		1


	//   ....[22]....
        /*64d0*/ 	.word	0x000252e0
        /*64d4*/ 	.word	0x00000003
        /*64d8*/ 	.word	0x00000000
        /*64dc*/ 	.short	0x010a
        /*64de*/ 	.byte	0x3f
	.zero		1


	//   ....[23]....
        /*64e0*/ 	.word	0x00025350
        /*64e4*/ 	.word	0x00000000
        /*64e8*/ 	.word	0x00000000
        /*64ec*/ 	.short	0x010a
        /*64ee*/ 	.byte	0x3f
	.zero		1


	//   ....[24]....
        /*64f0*/ 	.word	0x00025430
        /*64f4*/ 	.word	0x00000012
        /*64f8*/ 	.word	0x00000020
        /*64fc*/ 	.short	0x010a
        /*64fe*/ 	.byte	0x3f
	.zero		1


	//   ....[25]....
        /*6500*/ 	.word	0x00025500
        /*6504*/ 	.word	0x00000005
        /*6508*/ 	.word	0x00000000
        /*650c*/ 	.short	0x010a
        /*650e*/ 	.byte	0x3f
	.zero		1


	//   ....[26]....
        /*6510*/ 	.word	0x00025550
        /*6514*/ 	.word	0x00000007
        /*6518*/ 	.word	0x00000000
        /*651c*/ 	.short	0x010a
        /*651e*/ 	.byte	0x3f
	.zero		1


	//   ....[27]....
        /*6520*/ 	.word	0x000255a0
        /*6524*/ 	.word	0x00000007
        /*6528*/ 	.word	0x00000000
        /*652c*/ 	.short	0x010a
        /*652e*/ 	.byte	0x3f
	.zero		1


	//----- nvinfo : EIATTR_NUM_MBARRIERS
	.align		4
.L_30:
        /*6530*/ 	.byte	0x03, 0x38
        /*6532*/ 	.short	0x000a


	//----- nvinfo : EIATTR_EXIT_INSTR_OFFSETS
	.align		4
        /*6534*/ 	.byte	0x04, 0x1c
        /*6536*/ 	.short	(.L_32 - .L_31)


	//   ....[0]....
.L_31:
        /*6538*/ 	.word	0x00000940


	//   ....[1]....
        /*653c*/ 	.word	0x000011e0


	//   ....[2]....
        /*6540*/ 	.word	0x00023c80


	//   ....[3]....
        /*6544*/ 	.word	0x00024220


	//   ....[4]....
        /*6548*/ 	.word	0x000252c0


	//----- nvinfo : EIATTR_MAX_THREADS
	.align		4
.L_32:
        /*654c*/ 	.byte	0x04, 0x05
        /*654e*/ 	.short	(.L_34 - .L_33)
.L_33:
        /*6550*/ 	.word	0x00000180
        /*6554*/ 	.word	0x00000001
        /*6558*/ 	.word	0x00000001


	//----- nvinfo : EIATTR_CRS_STACK_SIZE
	.align		4
.L_34:
        /*655c*/ 	.byte	0x04, 0x1e
        /*655e*/ 	.short	(.L_36 - .L_35)
.L_35:
        /*6560*/ 	.word	0x00000000


	//----- nvinfo : EIATTR_CBANK_PARAM_SIZE
	.align		4
.L_36:
        /*6564*/ 	.byte	0x03, 0x19
        /*6566*/ 	.short	0x0470


	//----- nvinfo : EIATTR_PARAM_CBANK
	.align		4
        /*6568*/ 	.byte	0x04, 0x0a
        /*656a*/ 	.short	(.L_38 - .L_37)
	.align		4
.L_37:
        /*656c*/ 	.word	index@(.nv.constant0._ZN7cutlass13device_kernelINS_4gemm6kernel13GemmUniversalIN4cute5tupleIJiiiiEEENS1_10collective13CollectiveMmaINS1_37MainloopSm90TmaGmmaWarpSpecializedFP8ILi4ENS5_IJNS4_1CILi1EEENSA_ILi2EEESB_EEENS1_35KernelTmaWarpSpecializedCooperativeEEENS5_IJNSA_ILi256EEESG_NSA_ILi64EEEEEENS_12float_e5m2_tENS5_IJlSB_lEEESJ_SK_NS4_8TiledMMAINS4_8MMA_AtomIJNS4_4SM904GMMA31MMA_64x256x32_F32E5M2E5M2_SS_TNILNSO_7ScaleInE1ELSQ_1EEEEEENS4_6LayoutINS5_IJSC_SB_SB_EEENS5_IJSB_NSA_ILi0EEESV_EEEEENS5_IJNS4_10UnderscoreESY_SY_EEEEENS4_23SM90_TMA_LOAD_MULTICASTENS4_14ComposedLayoutINS4_7SwizzleILi2ELi4ELi3EEENS4_18smem_ptr_flag_bitsILi8EEENST_INS5_IJNSA_ILi8EEESH_EEENS5_IJSH_SB_EEEEEEEvNS4_8identityENS4_13SM90_TMA_LOADES1B_vS1C_EENS_8epilogue10collective6detail29Sm90TmaWarpSpecializedAdapterINS1G_15DefaultEpilogueISJ_SK_SK_NS1F_6thread17LinearCombinationISJ_Li1EffLNS1K_9ScaleType4KindE0ELNS_15FloatRoundStyleE2ESJ_EENS1_15EpilogueDefaultEEEEEvvEEEEvNT_6ParamsE)
        /*6570*/ 	.short	0x0210
        /*6572*/ 	.short	0x0470


	//----- nvinfo : EIATTR_SW_WAR
	.align		4
.L_38:
        /*6574*/ 	.byte	0x04, 0x36
        /*6576*/ 	.short	(.L_40 - .L_39)
.L_39:
        /*6578*/ 	.word	0x00000008
.L_40:


//--------------------- .nv.callgraph             --------------------------
	.section	.nv.callgraph,"",@"SHT_CUDA_CALLGRAPH"
	.align	4
	.sectionentsize	8
	.align		4
        /*0000*/ 	.word	0x00000000
	.align		4
        /*0004*/ 	.word	0xffffffff
	.align		4
        /*0008*/ 	.word	0x00000000
	.align		4
        /*000c*/ 	.word	0xfffffffe
	.align		4
        /*0010*/ 	.word	0x00000000
	.align		4
        /*0014*/ 	.word	0xfffffffd
	.align		4
        /*0018*/ 	.word	0x00000000
	.align		4
        /*001c*/ 	.word	0xfffffffc


//--------------------- .nv.constant4             --------------------------
	.section	.nv.constant4,"a",@progbits
	.align	8
	.align		8
.nv.constant4:
        /*0000*/ 	.dword	_ZN39_INTERNAL_93d9f149_4_k_cu_5e68a9d6_46584cuda3std3__45__cpo5beginE
	.align		8
        /*0008*/ 	.dword	_ZN39_INTERNAL_93d9f149_4_k_cu_5e68a9d6_46584cuda3std3__45__cpo3endE
	.align		8
        /*0010*/ 	.dword	_ZN39_INTERNAL_93d9f149_4_k_cu_5e68a9d6_46584cuda3std3__45__cpo6cbeginE
	.align		8
        /*0018*/ 	.dword	_ZN39_INTERNAL_93d9f149_4_k_cu_5e68a9d6_46584cuda3std3__45__cpo4cendE
	.align		8
        /*0020*/ 	.dword	_ZN39_INTERNAL_93d9f149_4_k_cu_5e68a9d6_46584cuda3std3__441_GLOBAL__N__93d9f149_4_k_cu_5e68a9d6_46586ignoreE
	.align		8
        /*0028*/ 	.dword	_ZN39_INTERNAL_93d9f149_4_k_cu_5e68a9d6_46584cuda3std3__419piecewise_constructE
	.align		8
        /*0030*/ 	.dword	_ZN39_INTERNAL_93d9f149_4_k_cu_5e68a9d6_46584cuda3std3__48in_placeE
	.align		8
        /*0038*/ 	.dword	_ZN39_INTERNAL_93d9f149_4_k_cu_5e68a9d6_46584cuda3std6ranges3__45__cpo4swapE
	.align		8
        /*0040*/ 	.dword	_ZN39_INTERNAL_93d9f149_4_k_cu_5e68a9d6_46584cuda3std6ranges3__45__cpo9iter_moveE
	.align		8
        /*0048*/ 	.dword	_ZN39_INTERNAL_93d9f149_4_k_cu_5e68a9d6_46584cute7productE
	.align		8
        /*0050*/ 	.dword	_ZN39_INTERNAL_93d9f149_4_k_cu_5e68a9d6_46584cute1_E


//--------------------- .text._ZN7cutlass13device_kernelINS_4gemm6kernel13GemmUniversalIN4cute5tupleIJiiiiEEENS1_10collective13CollectiveMmaINS1_37MainloopSm90TmaGmmaWarpSpecializedFP8ILi4ENS5_IJNS4_1CILi1EEENSA_ILi2EEESB_EEENS1_35KernelTmaWarpSpecializedCooperativeEEENS5_IJNSA_ILi256EEESG_NSA_ILi64EEEEEENS_12float_e5m2_tENS5_IJlSB_lEEESJ_SK_NS4_8TiledMMAINS4_8MMA_AtomIJNS4_4SM904GMMA31MMA_64x256x32_F32E5M2E5M2_SS_TNILNSO_7ScaleInE1ELSQ_1EEEEEENS4_6LayoutINS5_IJSC_SB_SB_EEENS5_IJSB_NSA_ILi0EEESV_EEEEENS5_IJNS4_10UnderscoreESY_SY_EEEEENS4_23SM90_TMA_LOAD_MULTICASTENS4_14ComposedLayoutINS4_7SwizzleILi2ELi4ELi3EEENS4_18smem_ptr_flag_bitsILi8EEENST_INS5_IJNSA_ILi8EEESH_EEENS5_IJSH_SB_EEEEEEEvNS4_8identityENS4_13SM90_TMA_LOADES1B_vS1C_EENS_8epilogue10collective6detail29Sm90TmaWarpSpecializedAdapterINS1G_15DefaultEpilogueISJ_SK_SK_NS1F_6thread17LinearCombinationISJ_Li1EffLNS1K_9ScaleType4KindE0ELNS_15FloatRoundStyleE2ESJ_EENS1_15EpilogueDefaultEEEEEvvEEEEvNT_6ParamsE --------------------------
	.section	.text._ZN7cutlass13device_kernelINS_4gemm6kernel13GemmUniversalIN4cute5tupleIJiiiiEEENS1_10collective13CollectiveMmaINS1_37MainloopSm90TmaGmmaWarpSpecializedFP8ILi4ENS5_IJNS4_1CILi1EEENSA_ILi2EEESB_EEENS1_35KernelTmaWarpSpecializedCooperativeEEENS5_IJNSA_ILi256EEESG_NSA_ILi64EEEEEENS_12float_e5m2_tENS5_IJlSB_lEEESJ_SK_NS4_8TiledMMAINS4_8MMA_AtomIJNS4_4SM904GMMA31MMA_64x256x32_F32E5M2E5M2_SS_TNILNSO_7ScaleInE1ELSQ_1EEEEEENS4_6LayoutINS5_IJSC_SB_SB_EEENS5_IJSB_NSA_ILi0EEESV_EEEEENS5_IJNS4_10UnderscoreESY_SY_EEEEENS4_23SM90_TMA_LOAD_MULTICASTENS4_14ComposedLayoutINS4_7SwizzleILi2ELi4ELi3EEENS4_18smem_ptr_flag_bitsILi8EEENST_INS5_IJNSA_ILi8EEESH_EEENS5_IJSH_SB_EEEEEEEvNS4_8identityENS4_13SM90_TMA_LOADES1B_vS1C_EENS_8epilogue10collective6detail29Sm90TmaWarpSpecializedAdapterINS1G_15DefaultEpilogueISJ_SK_SK_NS1F_6thread17LinearCombinationISJ_Li1EffLNS1K_9ScaleType4KindE0ELNS_15FloatRoundStyleE2ESJ_EENS1_15EpilogueDefaultEEEEEvvEEEEvNT_6ParamsE,"ax",@progbits
	.align	128
.text._ZN7cutlass13device_kernelINS_4gemm6kernel13GemmUniversalIN4cute5tupleIJiiiiEEENS1_10collective13CollectiveMmaINS1_37MainloopSm90TmaGmmaWarpSpecializedFP8ILi4ENS5_IJNS4_1CILi1EEENSA_ILi2EEESB_EEENS1_35KernelTmaWarpSpecializedCooperativeEEENS5_IJNSA_ILi256EEESG_NSA_ILi64EEEEEENS_12float_e5m2_tENS5_IJlSB_lEEESJ_SK_NS4_8TiledMMAINS4_8MMA_AtomIJNS4_4SM904GMMA31MMA_64x256x32_F32E5M2E5M2_SS_TNILNSO_7ScaleInE1ELSQ_1EEEEEENS4_6LayoutINS5_IJSC_SB_SB_EEENS5_IJSB_NSA_ILi0EEESV_EEEEENS5_IJNS4_10UnderscoreESY_SY_EEEEENS4_23SM90_TMA_LOAD_MULTICASTENS4_14ComposedLayoutINS4_7SwizzleILi2ELi4ELi3EEENS4_18smem_ptr_flag_bitsILi8EEENST_INS5_IJNSA_ILi8EEESH_EEENS5_IJSH_SB_EEEEEEEvNS4_8identityENS4_13SM90_TMA_LOADES1B_vS1C_EENS_8epilogue10collective6detail29Sm90TmaWarpSpecializedAdapterINS1G_15DefaultEpilogueISJ_SK_SK_NS1F_6thread17LinearCombinationISJ_Li1EffLNS1K_9ScaleType4KindE0ELNS_15FloatRoundStyleE2ESJ_EENS1_15EpilogueDefaultEEEEEvvEEEEvNT_6ParamsE:
        .type           _ZN7cutlass13device_kernelINS_4gemm6kernel13GemmUniversalIN4cute5tupleIJiiiiEEENS1_10collective13CollectiveMmaINS1_37MainloopSm90TmaGmmaWarpSpecializedFP8ILi4ENS5_IJNS4_1CILi1EEENSA_ILi2EEESB_EEENS1_35KernelTmaWarpSpecializedCooperativeEEENS5_IJNSA_ILi256EEESG_NSA_ILi64EEEEEENS_12float_e5m2_tENS5_IJlSB_lEEESJ_SK_NS4_8TiledMMAINS4_8MMA_AtomIJNS4_4SM904GMMA31MMA_64x256x32_F32E5M2E5M2_SS_TNILNSO_7ScaleInE1ELSQ_1EEEEEENS4_6LayoutINS5_IJSC_SB_SB_EEENS5_IJSB_NSA_ILi0EEESV_EEEEENS5_IJNS4_10UnderscoreESY_SY_EEEEENS4_23SM90_TMA_LOAD_MULTICASTENS4_14ComposedLayoutINS4_7SwizzleILi2ELi4ELi3EEENS4_18smem_ptr_flag_bitsILi8EEENST_INS5_IJNSA_ILi8EEESH_EEENS5_IJSH_SB_EEEEEEEvNS4_8identityENS4_13SM90_TMA_LOADES1B_vS1C_EENS_8epilogue10collective6detail29Sm90TmaWarpSpecializedAdapterINS1G_15DefaultEpilogueISJ_SK_SK_NS1F_6thread17LinearCombinationISJ_Li1EffLNS1K_9ScaleType4KindE0ELNS_15FloatRoundStyleE2ESJ_EENS1_15EpilogueDefaultEEEEEvvEEEEvNT_6ParamsE,@function
        .size           _ZN7cutlass13device_kernelINS_4gemm6kernel13GemmUniversalIN4cute5tupleIJiiiiEEENS1_10collective13CollectiveMmaINS1_37MainloopSm90TmaGmmaWarpSpecializedFP8ILi4ENS5_IJNS4_1CILi1EEENSA_ILi2EEESB_EEENS1_35KernelTmaWarpSpecializedCooperativeEEENS5_IJNSA_ILi256EEESG_NSA_ILi64EEEEEENS_12float_e5m2_tENS5_IJlSB_lEEESJ_SK_NS4_8TiledMMAINS4_8MMA_AtomIJNS4_4SM904GMMA31MMA_64x256x32_F32E5M2E5M2_SS_TNILNSO_7ScaleInE1ELSQ_1EEEEEENS4_6LayoutINS5_IJSC_SB_SB_EEENS5_IJSB_NSA_ILi0EEESV_EEEEENS5_IJNS4_10UnderscoreESY_SY_EEEEENS4_23SM90_TMA_LOAD_MULTICASTENS4_14ComposedLayoutINS4_7SwizzleILi2ELi4ELi3EEENS4_18smem_ptr_flag_bitsILi8EEENST_INS5_IJNSA_ILi8EEESH_EEENS5_IJSH_SB_EEEEEEEvNS4_8identityENS4_13SM90_TMA_LOADES1B_vS1C_EENS_8epilogue10collective6detail29Sm90TmaWarpSpecializedAdapterINS1G_15DefaultEpilogueISJ_SK_SK_NS1F_6thread17LinearCombinationISJ_Li1EffLNS1K_9ScaleType4KindE0ELNS_15FloatRoundStyleE2ESJ_EENS1_15EpilogueDefaultEEEEEvvEEEEvNT_6ParamsE,(.L_x_588 - _ZN7cutlass13device_kernelINS_4gemm6kernel13GemmUniversalIN4cute5tupleIJiiiiEEENS1_10collective13CollectiveMmaINS1_37MainloopSm90TmaGmmaWarpSpecializedFP8ILi4ENS5_IJNS4_1CILi1EEENSA_ILi2EEESB_EEENS1_35KernelTmaWarpSpecializedCooperativeEEENS5_IJNSA_ILi256EEESG_NSA_ILi64EEEEEENS_12float_e5m2_tENS5_IJlSB_lEEESJ_SK_NS4_8TiledMMAINS4_8MMA_AtomIJNS4_4SM904GMMA31MMA_64x256x32_F32E5M2E5M2_SS_TNILNSO_7ScaleInE1ELSQ_1EEEEEENS4_6LayoutINS5_IJSC_SB_SB_EEENS5_IJSB_NSA_ILi0EEESV_EEEEENS5_IJNS4_10UnderscoreESY_SY_EEEEENS4_23SM90_TMA_LOAD_MULTICASTENS4_14ComposedLayoutINS4_7SwizzleILi2ELi4ELi3EEENS4_18smem_ptr_flag_bitsILi8EEENST_INS5_IJNSA_ILi8EEESH_EEENS5_IJSH_SB_EEEEEEEvNS4_8identityENS4_13SM90_TMA_LOADES1B_vS1C_EENS_8epilogue10collective6detail29Sm90TmaWarpSpecializedAdapterINS1G_15DefaultEpilogueISJ_SK_SK_NS1F_6thread17LinearCombinationISJ_Li1EffLNS1K_9ScaleType4KindE0ELNS_15FloatRoundStyleE2ESJ_EENS1_15EpilogueDefaultEEEEEvvEEEEvNT_6ParamsE)
        .other          _ZN7cutlass13device_kernelINS_4gemm6kernel13GemmUniversalIN4cute5tupleIJiiiiEEENS1_10collective13CollectiveMmaINS1_37MainloopSm90TmaGmmaWarpSpecializedFP8ILi4ENS5_IJNS4_1CILi1EEENSA_ILi2EEESB_EEENS1_35KernelTmaWarpSpecializedCooperativeEEENS5_IJNSA_ILi256EEESG_NSA_ILi64EEEEEENS_12float_e5m2_tENS5_IJlSB_lEEESJ_SK_NS4_8TiledMMAINS4_8MMA_AtomIJNS4_4SM904GMMA31MMA_64x256x32_F32E5M2E5M2_SS_TNILNSO_7ScaleInE1ELSQ_1EEEEEENS4_6LayoutINS5_IJSC_SB_SB_EEENS5_IJSB_NSA_ILi0EEESV_EEEEENS5_IJNS4_10UnderscoreESY_SY_EEEEENS4_23SM90_TMA_LOAD_MULTICASTENS4_14ComposedLayoutINS4_7SwizzleILi2ELi4ELi3EEENS4_18smem_ptr_flag_bitsILi8EEENST_INS5_IJNSA_ILi8EEESH_EEENS5_IJSH_SB_EEEEEEEvNS4_8identityENS4_13SM90_TMA_LOADES1B_vS1C_EENS_8epilogue10collective6detail29Sm90TmaWarpSpecializedAdapterINS1G_15DefaultEpilogueISJ_SK_SK_NS1F_6thread17LinearCombinationISJ_Li1EffLNS1K_9ScaleType4KindE0ELNS_15FloatRoundStyleE2ESJ_EENS1_15EpilogueDefaultEEEEEvvEEEEvNT_6ParamsE,@"STO_CUDA_ENTRY STV_DEFAULT"
_ZN7cutlass13device_kernelINS_4gemm6kernel13GemmUniversalIN4cute5tupleIJiiiiEEENS1_10collective13CollectiveMmaINS1_37MainloopSm90TmaGmmaWarpSpecializedFP8ILi4ENS5_IJNS4_1CILi1EEENSA_ILi2EEESB_EEENS1_35KernelTmaWarpSpecializedCooperativeEEENS5_IJNSA_ILi256EEESG_NSA_ILi64EEEEEENS_12float_e5m2_tENS5_IJlSB_lEEESJ_SK_NS4_8TiledMMAINS4_8MMA_AtomIJNS4_4SM904GMMA31MMA_64x256x32_F32E5M2E5M2_SS_TNILNSO_7ScaleInE1ELSQ_1EEEEEENS4_6LayoutINS5_IJSC_SB_SB_EEENS5_IJSB_NSA_ILi0EEESV_EEEEENS5_IJNS4_10UnderscoreESY_SY_EEEEENS4_23SM90_TMA_LOAD_MULTICASTENS4_14ComposedLayoutINS4_7SwizzleILi2ELi4ELi3EEENS4_18smem_ptr_flag_bitsILi8EEENST_INS5_IJNSA_ILi8EEESH_EEENS5_IJSH_SB_EEEEEEEvNS4_8identityENS4_13SM90_TMA_LOADES1B_vS1C_EENS_8epilogue10collective6detail29Sm90TmaWarpSpecializedAdapterINS1G_15DefaultEpilogueISJ_SK_SK_NS1F_6thread17LinearCombinationISJ_Li1EffLNS1K_9ScaleType4KindE0ELNS_15FloatRoundStyleE2ESJ_EENS1_15EpilogueDefaultEEEEEvvEEEEvNT_6ParamsE:
[----:B------:R-:W0:Y:S02]  /*0000*/  LDC R1, c[0x0][0x28] ;  /* 0x00000a00ff017b82 */ /* 0x000e240000000800 */
[----:B0-----:R-:W-:Y:S01]  /*0010*/  VIADD R1, R1, 0xfffff790 ;  /* 0xfffff79001017836 */ /* 0x001fe20000000000 */
[----:B------:R-:W0:Y:S01]  /*0020*/  S2R R5, SR_TID.X ;  /* 0x0000000000057919 */ /* 0x000e220000002100 */
[----:B------:R-:W-:Y:S01]  /*0030*/  ELECT P0, URZ, PT ;  /* 0x00000000003f782f */ /* 0x000fe20003800000 */
[----:B------:R-:W-:Y:S01]  /*0040*/  BSSY B0, `(.L_x_0) ;  /* 0x0000015000007945 */ /* 0x000fe20003800000 */
[--C-:B0-----:R-:W-:Y:S02]  /*0050*/  SHF.R.U32.HI R0, RZ, 0x5, R5.reuse ;  /* 0x00000005ff007819 */ /* 0x101fe40000011605 */
[----:B------:R-:W-:-:S03]  /*0060*/  SHF.R.U32.HI R2, RZ, 0x7, R5 ;  /* 0x00000007ff027819 */ /* 0x000fc60000011605 */
[----:B------:R-:W0:Y:S04]  /*0070*/  SHFL.IDX PT, R3, R0, RZ, 0x1f ;  /* 0x00001fff00037589 */ /* 0x000e2800000e0000 */
[----:B------:R-:W1:Y:S01]  /*0080*/  SHFL.IDX PT, R2, R2, RZ, 0x1f ;  /* 0x00001fff02027589 */ /* 0x000e6200000e0000 */
[----:B0-----:R-:W-:Y:S02]  /*0090*/  R2UR UR4, R3 ;  /* 0x00000000030472ca */ /* 0x001fe400000e0000 */
[----:B-1----:R-:W-:-:S11]  /*00a0*/  R2UR UR6, R2 ;  /* 0x00000000020672ca */ /* 0x002fd600000e0000 */
[----:B------:R-:W-:Y:S02]  /*00b0*/  USHF.R.S32.HI UR5, URZ, 0x1f, UR4 ;  /* 0x0000001f3f057899 */ /* 0x000fe40008011404 */
[----:B------:R-:W-:Y:S02]  /*00c0*/  ISETP.NE.OR P0, PT, RZ, UR4, !P0 ;  /* 0x00000004ff007c0c */ /* 0x000fe4000c705670 */
[----:B------:R-:W-:-:S04]  /*00d0*/  ULEA.HI UR5, UR5, UR4, URZ, 0x2 ;  /* 0x0000000405057291 */ /* 0x000fc8000f8f103f */
[----:B------:R-:W-:-:S04]  /*00e0*/  ULOP3.LUT UR5, UR5, 0xfffffffc, URZ, 0xc0, !UPT ;  /* 0xfffffffc05057892 */ /* 0x000fc8000f8ec03f */
[----:B------:R-:W-:-:S03]  /*00f0*/  UIADD3 UR8, UR4, -UR5, URZ ;  /* 0x8000000504087290 */ /* 0x000fc6000fffe03f */
[----:B------:R-:W-:Y:S09]  /*0100*/  @P0 BRA `(.L_x_1) ;  /* 0x0000000000200947 */ /* 0x000ff20003800000 */
[----:B------:R-:W-:Y:S02]  /*0110*/  ULDC.64 UR4, c[0x0][0x198] ;  /* 0x0000660000047ab9 */ /* 0x000fe40000000a00 */
[----:B------:R-:W-:Y:S02]  /*0120*/  UIADD3 UR10, UP0, UR4, 0xf0, URZ ;  /* 0x000000f0040a7890 */ /* 0x000fe4000ff1e03f */
[----:B------:R-:W-:Y:S02]  /*0130*/  UIADD3 UR4, UP1, UR4, 0x1f0, URZ ;  /* 0x000001f004047890 */ /* 0x000fe4000ff3e03f */
[----:B------:R-:W-:Y:S02]  /*0140*/  UIADD3.X UR11, URZ, UR5, URZ, UP0, !UPT ;  /* 0x000000053f0b7290 */ /* 0x000fe400087fe43f */
[----:B------:R-:W-:-:S07]  /*0150*/  UIADD3.X UR5, URZ, UR5, URZ, UP1, !UPT ;  /* 0x000000053f057290 */ /* 0x000fce0008ffe43f */
[----:B------:R0:W-:Y:S02]  /*0160*/  UTMACCTL.PF [UR10] ;  /* 0x000000000a0079b9 */ /* 0x0001e40008040000 */
[----:B------:R0:W-:Y:S02]  /*0170*/  UTMACCTL.PF [UR4] ;  /* 0x00000000040079b9 */ /* 0x0001e40008040000 */
[----:B0-----:R-:W-:Y:S01]  /*0180*/  NOP ;  /* 0x0000000000007918 */ /* 0x001fe20000000000 */
.L_x_1:
[----:B------:R-:W-:Y:S05]  /*0190*/  BSYNC B0 ;  /* 0x0000000000007941 */ /* 0x000fea0003800000 */
.L_x_0:
[----:B------:R-:W0:Y:S01]  /*01a0*/  SHFL.IDX PT, R3, R0, RZ, 0x1f ;  /* 0x00001fff00037589 */ /* 0x000e2200000e0000 */
[----:B------:R-:W-:Y:S01]  /*01b0*/  UISETP.NE.AND UP0, UPT, UR8, 0x3, UPT ;  /* 0x000000030800788c */ /* 0x000fe2000bf05270 */
[----:B------:R-:W-:Y:S01]  /*01c0*/  ISETP.NE.AND P2, PT, RZ, UR6, PT ;  /* 0x00000006ff007c0c */ /* 0x000fe2000bf45270 */
[----:B------:R-:W-:Y:S02]  /*01d0*/  UIADD3 UR10, UR6, -0x1, URZ ;  /* 0xffffffff060a7890 */ /* 0x000fe4000fffe03f */
[----:B------:R-:W-:Y:S02]  /*01e0*/  UISETP.EQ.OR UP0, UPT, UR8, URZ, !UP0 ;  /* 0x0000003f0800728c */ /* 0x000fe4000c702670 */
[----:B------:R-:W-:Y:S02]  /*01f0*/  UISETP.GE.U32.AND UP1, UPT, UR10, 0x2, UPT ;  /* 0x000000020a00788c */ /* 0x000fe4000bf26070 */
[----:B------:R-:W-:-:S04]  /*0200*/  UISETP.EQ.AND UP0, UPT, UR6, URZ, UP0 ;  /* 0x0000003f0600728c */ /* 0x000fc80008702270 */
[----:B------:R-:W-:-:S04]  /*0210*/  USEL UR13, URZ, 0x1, !UP0 ;  /* 0x000000013f0d7887 */ /* 0x000fc8000c000000 */
[----:B------:R-:W-:Y:S01]  /*0220*/  USEL UR13, UR13, 0x2, UP1 ;  /* 0x000000020d0d7887 */ /* 0x000fe20008800000 */
[----:B0-----:R-:W-:-:S13]  /*0230*/  ISETP.NE.AND P0, PT, R3, RZ, PT ;  /* 0x000000ff0300720c */ /* 0x001fda0003f05270 */
[----:B------:R-:W-:Y:S05]  /*0240*/  @P0 BRA `(.L_x_2) ;  /* 0x0000000000580947 */ /* 0x000fea0003800000 */
[----:B------:R-:W0:Y:S01]  /*0250*/  S2UR UR9, SR_CgaCtaId ;  /* 0x00000000000979c3 */ /* 0x000e220000008800 */
[----:B------:R-:W-:Y:S01]  /*0260*/  UMOV UR4, 0x400 ;  /* 0x0000040000047882 */ /* 0x000fe20000000000 */
[----:B------:R-:W-:Y:S01]  /*0270*/  UMOV UR5, 0x1 ;  /* 0x0000000100057882 */ /* 0x000fe20000000000 */
[----:B------:R-:W-:Y:S01]  /*0280*/  UMOV UR6, 0x4 ;  /* 0x0000000400067882 */ /* 0x000fe20000000000 */
[----:B------:R-:W-:Y:S01]  /*0290*/  ELECT P0, URZ, PT ;  /* 0x00000000003f782f */ /* 0x000fe20003800000 */
[----:B------:R-:W-:-:S04]  /*02a0*/  UIADD3 UR6, -UR6, 0x100000, URZ ;  /* 0x0010000006067890 */ /* 0x000fc8000fffe13f */
[----:B------:R-:W-:Y:S02]  /*02b0*/  USHF.L.U32 UR7, UR6, 0xb, URZ ;  /* 0x0000000b06077899 */ /* 0x000fe4000800063f */
[----:B------:R-:W-:Y:S02]  /*02c0*/  USHF.L.U32 UR6, UR6, 0x1, URZ ;  /* 0x0000000106067899 */ /* 0x000fe4000800063f */
[----:B0-----:R-:W-:Y:S02]  /*02d0*/  ULEA UR9, UR9, UR4, 0x18 ;  /* 0x0000000409097291 */ /* 0x001fe4000f8ec03f */
[----:B------:R-:W-:-:S04]  /*02e0*/  UIADD3 UR4, -UR5, 0x100000, URZ ;  /* 0x0010000005047890 */ /* 0x000fc8000fffe13f */
[----:B------:R-:W-:Y:S02]  /*02f0*/  USHF.L.U32 UR5, UR4, 0xb, URZ ;  /* 0x0000000b04057899 */ /* 0x000fe4000800063f */
[----:B------:R-:W-:Y:S01]  /*0300*/  USHF.L.U32 UR4, UR4, 0x1, URZ ;  /* 0x0000000104047899 */ /* 0x000fe2000800063f */
[----:B------:R-:W0:Y:S11]  /*0310*/  FENCE.VIEW.ASYNC.S ;  /* 0x00000000000073c6 */ /* 0x000e360000000000 */
[----:B0-----:R0:W1:Y:S01]  /*0320*/  SYNCS.EXCH.64 URZ, [UR9], UR4 ;  /* 0x00000004093f75b2 */ /* 0x0010620008000100 */
[----:B------:R0:W2:Y:S01]  /*0330*/  SYNCS.EXCH.64 URZ, [UR9+0x20], UR6 ;  /* 0x00002006093f75b2 */ /* 0x0000a20008000100 */
[----:B------:R0:W3:Y:S01]  /*0340*/  SYNCS.EXCH.64 URZ, [UR9+0x8], UR4 ;  /* 0x00000804093f75b2 */ /* 0x0000e20008000100 */
[----:B------:R0:W4:Y:S01]  /*0350*/  SYNCS.EXCH.64 URZ, [UR9+0x28], UR6 ;  /* 0x00002806093f75b2 */ /* 0x0001220008000100 */
[----:B------:R0:W0:Y:S01]  /*0360*/  SYNCS.EXCH.64 URZ, [UR9+0x10], UR4 ;  /* 0x00001004093f75b2 */ /* 0x0000220008000100 */
[----:B------:R0:W0:Y:S01]  /*0370*/  SYNCS.EXCH.64 URZ, [UR9+0x30], UR6 ;  /* 0x00003006093f75b2 */ /* 0x0000220008000100 */
[----:B------:R0:W0:Y:S01]  /*0380*/  SYNCS.EXCH.64 URZ, [UR9+0x18], UR4 ;  /* 0x00001804093f75b2 */ /* 0x0000220008000100 */
[----:B------:R0:W0:Y:S01]  /*0390*/  SYNCS.EXCH.64 URZ, [UR9+0x38], UR6 ;  /* 0x00003806093f75b2 */ /* 0x0000220008000100 */
[----:B------:R-:W-:Y:S01]  /*03a0*/  NOP ;  /* 0x0000000000007918 */ /* 0x000fe20000000000 */
.L_x_2:
[----:B------:R-:W-:Y:S01]  /*03b0*/  SHF.R.S32.HI R4, RZ, 0x1f, R5 ;  /* 0x0000001fff047819 */ /* 0x000fe20000011405 */
[----:B------:R-:W5:Y:S01]  /*03c0*/  SHFL.IDX PT, R0, R0, RZ, 0x1f ;  /* 0x00001fff00007589 */ /* 0x000f6200000e0000 */
[----:B------:R-:W-:Y:S01]  /*03d0*/  ELECT P0, URZ, PT ;  /* 0x00000000003f782f */ /* 0x000fe20003800000 */
[----:B0-----:R-:W0:Y:S01]  /*03e0*/  S2UR UR9, SR_CTAID.X ;  /* 0x00000000000979c3 */ /* 0x001e220000002500 */
[----:B------:R-:W-:Y:S01]  /*03f0*/  LEA.HI R4, R4, R5, RZ, 0x7 ;  /* 0x0000000504047211 */ /* 0x000fe200078f38ff */
[----:B------:R-:W1:Y:S01]  /*0400*/  S2R R2, SR_CTAID.Y ;  /* 0x0000000000027919 */ /* 0x000e620000002600 */
[----:B------:R-:W-:Y:S01]  /*0410*/  SHF.R.S32.HI R6, RZ, 0x1f, R3 ;  /* 0x0000001fff067819 */ /* 0x000fe20000011403 */
[----:B------:R-:W-:Y:S01]  /*0420*/  ULDC UR4, c[0x0][0x154] ;  /* 0x0000550000047ab9 */ /* 0x000fe20000000800 */
[----:B------:R-:W-:Y:S01]  /*0430*/  LOP3.LUT R4, R4, 0xffffff80, RZ, 0xc0, !PT ;  /* 0xffffff8004047812 */ /* 0x000fe200078ec0ff */
[----:B------:R-:W-:Y:S01]  /*0440*/  NOP ;  /* 0x0000000000007918 */ /* 0x000fe20000000000 */
[----:B------:R-:W-:Y:S01]  /*0450*/  LEA.HI R6, R6, R3, RZ, 0x2 ;  /* 0x0000000306067211 */ /* 0x000fe200078f10ff */
[----:B------:R-:W2:Y:S01]  /*0460*/  LDC R13, c[0x0][0x148] ;  /* 0x00005200ff0d7b82 */ /* 0x000ea20000000800 */
[----:B------:R-:W-:Y:S01]  /*0470*/  NOP ;  /* 0x0000000000007918 */ /* 0x000fe20000000000 */
[----:B------:R-:W-:Y:S01]  /*0480*/  IMAD.IADD R4, R5, 0x1, -R4 ;  /* 0x0000000105047824 */ /* 0x000fe200078e0a04 */
[----:B------:R-:W-:-:S04]  /*0490*/  LOP3.LUT R6, R6, 0x3ffffffc, RZ, 0xc0, !PT ;  /* 0x3ffffffc06067812 */ /* 0x000fc800078ec0ff */
[----:B------:R-:W-:Y:S01]  /*04a0*/  SHF.R.S32.HI R5, RZ, 0x1f, R4 ;  /* 0x0000001fff057819 */ /* 0x000fe20000011404 */
[----:B------:R-:W-:Y:S01]  /*04b0*/  IMAD.IADD R6, R3, 0x1, -R6 ;  /* 0x0000000103067824 */ /* 0x000fe200078e0a06 */
[----:B------:R-:W3:Y:S02]  /*04c0*/  LDC R8, c[0x0][0x144] ;  /* 0x00005100ff087b82 */ /* 0x000ee40000000800 */
[----:B------:R-:W-:Y:S02]  /*04d0*/  LEA.HI R5, R5, R4, RZ, 0x3 ;  /* 0x0000000405057211 */ /* 0x000fe400078f18ff */
[----:B-----5:R-:W-:Y:S02]  /*04e0*/  ISETP.NE.OR P0, PT, R0, RZ, !P0 ;  /* 0x000000ff0000720c */ /* 0x020fe40004705670 */
[--C-:B------:R-:W-:Y:S02]  /*04f0*/  SHF.R.S32.HI R0, RZ, 0x3, R5.reuse ;  /* 0x00000003ff007819 */ /* 0x100fe40000011405 */
[----:B------:R-:W-:-:S04]  /*0500*/  SHF.R.S32.HI R5, RZ, 0x1f, R5 ;  /* 0x0000001fff057819 */ /* 0x000fc80000011405 */
[----:B------:R-:W-:-:S04]  /*0510*/  LEA.HI R5, R5, R0, RZ, 0x2 ;  /* 0x0000000005057211 */ /* 0x000fc800078f10ff */
[----:B------:R-:W-:Y:S01]  /*0520*/  LOP3.LUT R5, R5, 0xfffffffc, RZ, 0xc0, !PT ;  /* 0xfffffffc05057812 */ /* 0x000fe200078ec0ff */
[----:B------:R-:W-:Y:S01]  /*0530*/  VOTEU.ALL UP0, P0 ;  /* 0x00000000003f7886 */ /* 0x000fe20000000000 */
[----:B-1----:R-:W-:Y:S01]  /*0540*/  I2FP.F32.U32 R7, R2 ;  /* 0x0000000200077245 */ /* 0x002fe20000201000 */
[----:B------:R-:W-:Y:S02]  /*0550*/  VOTEU.ALL UP1, P0 ;  /* 0x00000000003f7886 */ /* 0x000fe40000020000 */
[----:B------:R-:W-:Y:S01]  /*0560*/  IMAD.IADD R5, R0, 0x1, -R5 ;  /* 0x0000000100057824 */ /* 0x000fe200078e0a05 */
[----:B------:R-:W1:Y:S01]  /*0570*/  @!UP0 S2UR UR7, SR_CgaCtaId ;  /* 0x00000000000789c3 */ /* 0x000e620000008800 */
[----:B0-----:R-:W-:Y:S01]  /*0580*/  I2FP.F32.U32 R0, UR9 ;  /* 0x0000000900007c45 */ /* 0x001fe20008201000 */
[----:B------:R-:W-:Y:S01]  /*0590*/  FMUL R9, R7, UR4 ;  /* 0x0000000407097c20 */ /* 0x000fe20008400000 */
[----:B------:R-:W-:Y:S01]  /*05a0*/  IMAD R5, R6, 0x4, R5 ;  /* 0x0000000406057824 */ /* 0x000fe200078e0205 */
[----:B------:R-:W-:Y:S01]  /*05b0*/  ULDC UR4, c[0x0][0x150] ;  /* 0x0000540000047ab9 */ /* 0x000fe20000000800 */
[----:B------:R-:W-:Y:S01]  /*05c0*/  @!UP0 UMOV UR6, 0x400 ;  /* 0x0000040000068882 */ /* 0x000fe20000000000 */
[----:B------:R-:W-:Y:S01]  /*05d0*/  FMUL R7, R0, UR4 ;  /* 0x0000000400077c20 */ /* 0x000fe20008400000 */
[----:B------:R-:W-:Y:S01]  /*05e0*/  IMAD.SHL.U32 R0, R5, 0x4, RZ ;  /* 0x0000000405007824 */ /* 0x000fe200078e00ff */
[----:B------:R-:W0:Y:S01]  /*05f0*/  LDC R6, c[0x0][0x140] ;  /* 0x00005000ff067b82 */ /* 0x000e220000000800 */
[----:B------:R-:W5:Y:S01]  /*0600*/  F2I.U32.TRUNC.NTZ R9, R9 ;  /* 0x0000000900097305 */ /* 0x000f62000020f000 */
[----:B------:R-:W-:-:S02]  /*0610*/  UMOV UR4, 0x20 ;  /* 0x0000002000047882 */ /* 0x000fc40000000000 */
[----:B------:R-:W-:Y:S01]  /*0620*/  LOP3.LUT R11, R5, 0xc, R0, 0x78, !PT ;  /* 0x0000000c050b7812 */ /* 0x000fe200078e7800 */
[----:B------:R-:W-:-:S04]  /*0630*/  @!UP0 UIADD3 UR4, -UR4, 0x100000, URZ ;  /* 0x0010000004048890 */ /* 0x000fc8000fffe13f */
[----:B------:R-:W-:Y:S02]  /*0640*/  @!UP0 USHF.L.U32 UR5, UR4, 0xb, URZ ;  /* 0x0000000b04058899 */ /* 0x000fe4000800063f */
[----:B------:R-:W-:Y:S01]  /*0650*/  @!UP0 USHF.L.U32 UR4, UR4, 0x1, URZ ;  /* 0x0000000104048899 */ /* 0x000fe2000800063f */
[----:B------:R-:W4:Y:S01]  /*0660*/  F2I.U32.TRUNC.NTZ R7, R7 ;  /* 0x0000000700077305 */ /* 0x000f22000020f000 */
[----:B------:R0:W-:Y:S01]  /*0670*/  STL [R1+0x454], R11 ;  /* 0x0004540b01007387 */ /* 0x0001e20000100800 */
[----:B-----5:R-:W-:Y:S01]  /*0680*/  IMAD.MOV R14, RZ, RZ, -R9 ;  /* 0x000000ffff0e7224 */ /* 0x020fe200078e0a09 */
[----:B-1----:R-:W-:Y:S01]  /*0690*/  @!UP0 ULEA UR6, UR7, UR6, 0x18 ;  /* 0x0000000607068291 */ /* 0x002fe2000f8ec03f */
[----:B------:R-:W-:Y:S02]  /*06a0*/  VOTEU.ALL UP0, P0 ;  /* 0x00000000003f7886 */ /* 0x000fe40000000000 */
[----:B--2---:R-:W-:Y:S01]  /*06b0*/  IMAD R0, R13, R14, R2 ;  /* 0x0000000e0d007224 */ /* 0x004fe200078e0202 */
[----:B------:R-:W-:-:S02]  /*06c0*/  LOP3.LUT P0, RZ, R4, 0x7, RZ, 0xc0, !PT ;  /* 0x0000000704ff7812 */ /* 0x000fc4000780c0ff */
[----:B0-----:R-:W-:Y:S01]  /*06d0*/  ISETP.EQ.U32.AND P3, PT, R6, 0x1, PT ;  /* 0x000000010600780c */ /* 0x001fe20003f62070 */
[----:B----4-:R-:W-:Y:S01]  /*06e0*/  IMAD.MOV R7, RZ, RZ, -R7 ;  /* 0x000000ffff077224 */ /* 0x010fe200078e0a07 */
[----:B------:R-:W-:Y:S02]  /*06f0*/  ISETP.NE.AND P1, PT, R0, R11, PT ;  /* 0x0000000b0000720c */ /* 0x000fe40003f25270 */
[----:B------:R-:W-:Y:S01]  /*0700*/  ISETP.LT.U32.AND P0, PT, R11, 0x2, !P0 ;  /* 0x000000020b00780c */ /* 0x000fe20004701070 */
[----:B---3--:R-:W-:Y:S01]  /*0710*/  IMAD R10, R8, R7, UR9 ;  /* 0x00000009080a7e24 */ /* 0x008fe2000f8e0207 */
[----:B------:R-:W0:Y:S02]  /*0720*/  FENCE.VIEW.ASYNC.S ;  /* 0x00000000000073c6 */ /* 0x000e240000000000 */
[----:B0-----:R0:W1:Y:S02]  /*0730*/  @!UP0 SYNCS.EXCH.64 URZ, [UR6+0x50], UR4 ;  /* 0x00005004063f85b2 */ /* 0x0010640008000100 */
[----:B------:R-:W-:-:S04]  /*0740*/  ISETP.EQ.OR P1, PT, R10, RZ, !P1 ;  /* 0x000000ff0a00720c */ /* 0x000fc80004f22670 */
[----:B------:R-:W-:Y:S01]  /*0750*/  PLOP3.LUT P0, PT, P0, P1, PT, 0x80, 0x0 ;  /* 0x000000000000781c */ /* 0x000fe20000703070 */
[----:B------:R0:W2:Y:S01]  /*0760*/  @!UP1 SYNCS.EXCH.64 URZ, [UR6+0x58], UR4 ;  /* 0x00005804063f95b2 */ /* 0x0000a20008000100 */
[----:B------:R-:W-:Y:S01]  /*0770*/  NOP ;  /* 0x0000000000007918 */ /* 0x000fe20000000000 */
[----:B------:R-:W-:Y:S10]  /*0780*/  @!P3 BRA `(.L_x_3) ;  /* 0x000000000008b947 */ /* 0x000ff40003800000 */
[----:B-12---:R-:W-:Y:S01]  /*0790*/  UCGABAR_ARV ;  /* 0x00000000000079c7 */ /* 0x006fe20008000000 */
[----:B------:R-:W-:Y:S05]  /*07a0*/  BRA `(.L_x_4) ;  /* 0x0000000000047947 */ /* 0x000fea0003800000 */
.L_x_3:
[----:B-12---:R-:W-:Y:S01]  /*07b0*/  NOP ;  /* 0x0000000000007918 */ /* 0x006fe20000000000 */
.L_x_4:
[----:B------:R-:W1:Y:S01]  /*07c0*/  LDC R0, c[0x0][0x65c] ;  /* 0x00019700ff007b82 */ /* 0x000e620000000800 */
[----:B------:R-:W-:Y:S02]  /*07d0*/  IMAD.U32 R4, RZ, RZ, UR9 ;  /* 0x00000009ff047e24 */ /* 0x000fe4000f8e00ff */
[----:B------:R-:W-:Y:S01]  /*07e0*/  IMAD.MOV.U32 R5, RZ, RZ, RZ ;  /* 0x000000ffff057224 */ /* 0x000fe200078e00ff */
[----:B-1----:R-:W-:-:S13]  /*07f0*/  ISETP.NE.AND P4, PT, R0, 0x1, PT ;  /* 0x000000010000780c */ /* 0x002fda0003f85270 */
[----:B------:R-:W1:Y:S01]  /*0800*/  @P4 LDC R7, c[0x0][0x10] ;  /* 0x00000400ff074b82 */ /* 0x000e620000000800 */
[----:B------:R-:W-:Y:S02]  /*0810*/  @P4 IMAD.MOV.U32 R3, RZ, RZ, RZ ;  /* 0x000000ffff034224 */ /* 0x000fe400078e00ff */
[----:B------:R-:W-:-:S05]  /*0820*/  @P4 IMAD.MOV.U32 R11, RZ, RZ, RZ ;  /* 0x000000ffff0b4224 */ /* 0x000fca00078e00ff */
[----:B------:R-:W2:Y:S01]  /*0830*/  @!P4 LDC R9, c[0x0][0xc] ;  /* 0x00000300ff09cb82 */ /* 0x000ea20000000800 */
[----:B-1----:R-:W-:-:S04]  /*0840*/  @P4 IMAD.WIDE.U32 R6, R7, UR9, R2 ;  /* 0x0000000907064c25 */ /* 0x002fc8000f8e0002 */
[----:B------:R-:W-:Y:S02]  /*0850*/  @P4 IMAD.MOV.U32 R8, RZ, RZ, R6 ;  /* 0x000000ffff084224 */ /* 0x000fe400078e0006 */
[----:B------:R-:W-:Y:S02]  /*0860*/  @P4 IMAD.IADD R15, R7, 0x1, R11 ;  /* 0x00000001070f4824 */ /* 0x000fe400078e020b */
[----:B--2---:R-:W-:-:S04]  /*0870*/  @!P4 IMAD.WIDE.U32 R4, R2, R9, R4 ;  /* 0x000000090204c225 */ /* 0x004fc800078e0004 */
[----:B------:R-:W-:Y:S02]  /*0880*/  @!P4 IMAD.MOV.U32 R8, RZ, RZ, R4 ;  /* 0x000000ffff08c224 */ /* 0x000fe400078e0004 */
[----:B------:R-:W-:-:S03]  /*0890*/  @!P4 IMAD.MOV.U32 R15, RZ, RZ, R5 ;  /* 0x000000ffff0fc224 */ /* 0x000fc600078e0005 */
[----:B------:R1:W-:Y:S04]  /*08a0*/  STL [R1+0x45c], R8 ;  /* 0x00045c0801007387 */ /* 0x0003e80000100800 */
[----:B------:R1:W-:Y:S01]  /*08b0*/  STL [R1+0x458], R15 ;  /* 0x0004580f01007387 */ /* 0x0003e20000100800 */
[----:B------:R-:W-:Y:S05]  /*08c0*/  @!P3 BRA `(.L_x_5) ;  /* 0x00000000000cb947 */ /* 0x000fea0003800000 */
[----:B------:R-:W-:Y:S01]  /*08d0*/  UCGABAR_WAIT ;  /* 0x0000000000007dc7 */ /* 0x000fe20008000000 */
[----:B------:R-:W-:Y:S01]  /*08e0*/  CCTL.IVALL ;  /* 0x00000000ff00798f */ /* 0x000fe20002000000 */
[----:B------:R-:W-:Y:S05]  /*08f0*/  BRA `(.L_x_6) ;  /* 0x0000000000047947 */ /* 0x000fea0003800000 */
.L_x_5:
[----:B------:R-:W-:Y:S06]  /*0900*/  BAR.SYNC.DEFER_BLOCKING 0x0 ;  /* 0x0000000000007b1d */ /* 0x000fec0000010000 */
.L_x_6:
[----:B------:R-:W-:Y:S05]  /*0910*/  @!P2 BRA `(.L_x_7) ;  /* 0x0000023000dca947 */ /* 0x000fea0003800000 */
[----:B------:R-:W-:-:S06]  /*0920*/  UISETP.GT.U32.AND UP0, UPT, UR10, 0x1, UPT ;  /* 0x000000010a00788c */ /* 0x000fcc000bf04070 */
[----:B------:R-:W-:-:S13]  /*0930*/  PLOP3.LUT P1, PT, PT, PT, UP0, 0x80, 0x0 ;  /* 0x000000000000781c */ /* 0x000fda0003f2f008 */
[----:B0-----:R-:W-:Y:S05]  /*0940*/  @P1 EXIT ;  /* 0x000000000000194d */ /* 0x001fea0003800000 */
[----:B------:R-:W-:Y:S01]  /*0950*/  IMAD.MOV.U32 R5, RZ, RZ, -0x1 ;  /* 0xffffffffff057424 */ /* 0x000fe200078e00ff */
[----:B------:R-:W-:Y:S01]  /*0960*/  ULDC.64 UR4, c[0x0][0x650] ;  /* 0x0001940000047ab9 */ /* 0x000fe20000000a00 */
[----:B------:R-:W-:Y:S01]  /*0970*/  IMAD.MOV.U32 R4, RZ, RZ, -0x1 ;  /* 0xffffffffff047424 */ /* 0x000fe200078e00ff */
[----:B------:R-:W-:Y:S01]  /*0980*/  ISETP.GE.U32.AND P1, PT, R8, UR4, PT ;  /* 0x0000000408007c0c */ /* 0x000fe2000bf26070 */
[----:B------:R-:W-:Y:S01]  /*0990*/  UMOV UR10, 0xffffffff ;  /* 0xffffffff000a7882 */ /* 0x000fe20000000000 */
[----:B------:R0:W-:Y:S01]  /*09a0*/  STL [R1+0x464], R5 ;  /* 0x0004640501007387 */ /* 0x0001e20000100800 */
[----:B------:R-:W-:Y:S02]  /*09b0*/  PRMT R0, RZ, 0x7610, R0 ;  /* 0x00007610ff007816 */ /* 0x000fe40000000000 */
[----:B------:R-:W-:Y:S01]  /*09c0*/  ISETP.GE.U32.AND.EX P1, PT, R15, UR5, PT, P1 ;  /* 0x000000050f007c0c */ /* 0x000fe2000bf26110 */
[----:B------:R0:W-:-:S12]  /*09d0*/  STL [R1+0x460], R4 ;  /* 0x0004600401007387 */ /* 0x0001d80000100800 */
[----:B0-----:R-:W-:Y:S05]  /*09e0*/  @P1 BRA `(.L_x_8) ;  /* 0x00000004003c1947 */ /* 0x001fea0003800000 */
[----:B------:R-:W-:Y:S01]  /*09f0*/  ULDC.64 UR14, c[0x0][0x628] ;  /* 0x00018a00000e7ab9 */ /* 0x000fe20000000a00 */
[----:B------:R-:W0:Y:S01]  /*0a00*/  LDC.64 R6, c[0x0][0x620] ;  /* 0x00018800ff067b82 */ /* 0x000e220000000a00 */
[----:B------:R-:W-:Y:S01]  /*0a10*/  ISETP.NE.U32.AND P1, PT, RZ, UR14, PT ;  /* 0x0000000eff007c0c */ /* 0x000fe2000bf25070 */
[----:B------:R-:W-:Y:S01]  /*0a20*/  ULDC UR11, c[0x0][0x630] ;  /* 0x00018c00000b7ab9 */ /* 0x000fe20000000800 */
[----:B------:R-:W-:Y:S02]  /*0a30*/  R2UR UR4, R8 ;  /* 0x00000000080472ca */ /* 0x000fe400000e0000 */
[----:B------:R-:W-:Y:S02]  /*0a40*/  ISETP.NE.AND.EX P1, PT, RZ, UR15, PT, P1 ;  /* 0x0000000fff007c0c */ /* 0x000fe4000bf25310 */
[----:B------:R-:W-:-:S11]  /*0a50*/  R2UR UR5, R15 ;  /* 0x000000000f0572ca */ /* 0x000fd600000e0000 */
[----:B------:R-:W-:Y:S05]  /*0a60*/  @!P1 BRA `(.L_x_9) ;  /* 0x0000000000309947 */ /* 0x000fea0003800000 */
[----:B------:R-:W-:Y:S01]  /*0a70*/  R2UR UR4, R8 ;  /* 0x00000000080472ca */ /* 0x000fe200000e0000 */
[----:B------:R-:W-:Y:S01]  /*0a80*/  ULDC UR8, c[0x0][0x634] ;  /* 0x00018d0000087ab9 */ /* 0x000fe20000000800 */
[----:B------:R-:W-:-:S11]  /*0a90*/  R2UR UR10, R15 ;  /* 0x000000000f0a72ca */ /* 0x000fd600000e0000 */
[----:B------:R-:W-:-:S04]  /*0aa0*/  UIADD3 UR8, UP0, UR4, UR8, URZ ;  /* 0x0000000804087290 */ /* 0x000fc8000ff1e03f */
[----:B------:R-:W-:-:S04]  /*0ab0*/  UIADD3.X UR10, URZ, UR10, URZ, UP0, !UPT ;  /* 0x0000000a3f0a7290 */ /* 0x000fc800087fe43f */
[----:B------:R-:W-:-:S04]  /*0ac0*/  UIMAD.WIDE.U32 UR4, UR10, UR14, URZ ;  /* 0x0000000e0a0472a5 */ /* 0x000fc8000f8e003f */
[----:B------:R-:W-:Y:S02]  /*0ad0*/  UIMAD.WIDE.U32 UR6, UP0, UR8, UR15, UR4 ;  /* 0x0000000f080672a5 */ /* 0x000fe4000f800004 */
[----:B------:R-:W-:Y:S02]  /*0ae0*/  UIMAD.WIDE.U32 UR4, UR8, UR14, URZ ;  /* 0x0000000e080472a5 */ /* 0x000fe4000f8e003f */
[----:B------:R-:W-:Y:S02]  /*0af0*/  UIADD3.X UR9, URZ, URZ, URZ, UP0, !UPT ;  /* 0x0000003f3f097290 */ /* 0x000fe400087fe43f */
[----:B------:R-:W-:Y:S01]  /*0b00*/  UIADD3 URZ, UP0, UR5, UR6, URZ ;  /* 0x00000006053f7290 */ /* 0x000fe2000ff1e03f */
[----:B------:R-:W-:-:S03]  /*0b10*/  UMOV UR8, UR7 ;  /* 0x0000000700087c82 */ /* 0x000fc60008000000 */
[----:B------:R-:W-:-:S12]  /*0b20*/  UIMAD.WIDE.U32.X UR4, UR10, UR15, UR8, UP0 ;  /* 0x0000000f0a0472a5 */ /* 0x000fd800080e0408 */
.L_x_9:
[----:B------:R-:W-:Y:S01]  /*0b30*/  USHF.R.U64 UR10, UR4, UR11, UR5 ;  /* 0x0000000b040a7299 */ /* 0x000fe20008001205 */
[----:B------:R-:W2:Y:S01]  /*0b40*/  LDC.64 R22, c[0x0][0x640] ;  /* 0x00019000ff167b82 */ /* 0x000ea20000000a00 */
[----:B------:R-:W-:Y:S01]  /*0b50*/  USHF.R.U32.HI UR4, URZ, UR11, UR5 ;  /* 0x0000000b3f047299 */ /* 0x000fe20008011605 */
[----:B------:R-:W-:Y:S02]  /*0b60*/  IMAD.MOV.U32 R4, RZ, RZ, R8 ;  /* 0x000000ffff047224 */ /* 0x000fe400078e0008 */
[----:B------:R-:W-:Y:S01]  /*0b70*/  IMAD R21, R13, R14, R2 ;  /* 0x0000000e0d157224 */ /* 0x000fe200078e0202 */
[----:B------:R-:W-:Y:S01]  /*0b80*/  IADD3 R3, P1, RZ, -UR10, RZ ;  /* 0x8000000aff037c10 */ /* 0x000fe2000ff3e0ff */
[----:B------:R-:W-:Y:S02]  /*0b90*/  IMAD.MOV.U32 R13, RZ, RZ, 0x1 ;  /* 0x00000001ff0d7424 */ /* 0x000fe400078e00ff */
[----:B------:R-:W1:Y:S02]  /*0ba0*/  LDC R12, c[0x0][0x618] ;  /* 0x00018600ff0c7b82 */ /* 0x000e640000000800 */
[----:B------:R-:W-:-:S04]  /*0bb0*/  IMAD.X R5, RZ, RZ, ~UR4, P1 ;  /* 0x80000004ff057e24 */ /* 0x000fc800088e06ff */
[-C--:B0-----:R-:W-:Y:S02]  /*0bc0*/  IMAD R0, R5, R6.reuse, RZ ;  /* 0x0000000605007224 */ /* 0x081fe400078e02ff */
[----:B------:R-:W0:Y:S01]  /*0bd0*/  LDC R16, c[0x0][0x608] ;  /* 0x00018200ff107b82 */ /* 0x000e220000000800 */
[----:B------:R-:W-:Y:S02]  /*0be0*/  IMAD.MOV.U32 R5, RZ, RZ, R15 ;  /* 0x000000ffff057224 */ /* 0x000fe400078e000f */
[----:B------:R-:W-:-:S05]  /*0bf0*/  IMAD.WIDE.U32 R4, R3, R6, R4 ;  /* 0x0000000603047225 */ /* 0x000fca00078e0004 */
[----:B------:R-:W3:Y:S01]  /*0c00*/  LDC R20, c[0x0][0x658] ;  /* 0x00019600ff147b82 */ /* 0x000ee20000000800 */
[----:B------:R-:W-:Y:S01]  /*0c10*/  IMAD R3, R3, R7, R0 ;  /* 0x0000000703037224 */ /* 0x000fe200078e0200 */
[----:B--2---:R-:W-:-:S03]  /*0c20*/  ISETP.NE.U32.AND P1, PT, R22, RZ, PT ;  /* 0x000000ff1600720c */ /* 0x004fc60003f25070 */
[----:B------:R-:W-:Y:S01]  /*0c30*/  IMAD.IADD R3, R5, 0x1, R3 ;  /* 0x0000000105037824 */ /* 0x000fe200078e0203 */
[----:B------:R-:W-:Y:S01]  /*0c40*/  ISETP.NE.AND.EX P1, PT, R23, RZ, PT, P1 ;  /* 0x000000ff1700720c */ /* 0x000fe20003f25310 */
[----:B------:R-:W-:Y:S01]  /*0c50*/  IMAD.MOV.U32 R5, RZ, RZ, -0x1 ;  /* 0xffffffffff057424 */ /* 0x000fe200078e00ff */
[----:B------:R-:W2:Y:S02]  /*0c60*/  LDC R18, c[0x0][0x600] ;  /* 0x00018000ff127b82 */ /* 0x000ea40000000800 */
[-CC-:B-1----:R-:W-:Y:S02]  /*0c70*/  SHF.R.U64 R8, R4, R12.reuse, R3.reuse ;  /* 0x0000000c04087219 */ /* 0x182fe40000001203 */
[----:B------:R-:W-:-:S04]  /*0c80*/  SHF.R.U32.HI R3, RZ, R12, R3 ;  /* 0x0000000cff037219 */ /* 0x000fc80000011603 */
[----:B------:R-:W1:Y:S01]  /*0c90*/  LDC R11, c[0x0][0x648] ;  /* 0x00019200ff0b7b82 */ /* 0x000e620000000800 */
[-CC-:B0-----:R-:W-:Y:S02]  /*0ca0*/  SHF.R.U64 R19, R8, R16.reuse, R3.reuse ;  /* 0x0000001008137219 */ /* 0x181fe40000001203 */
[----:B------:R-:W-:-:S05]  /*0cb0*/  SHF.R.U32.HI R3, RZ, R16, R3 ;  /* 0x00000010ff037219 */ /* 0x000fca0000011603 */
[----:B------:R-:W0:Y:S01]  /*0cc0*/  LDC R15, c[0x0][0x638] ;  /* 0x00018e00ff0f7b82 */ /* 0x000e220000000800 */
[-CC-:B---3--:R-:W-:Y:S02]  /*0cd0*/  SHF.R.U64 R12, R19, R20.reuse, R3.reuse ;  /* 0x00000014130c7219 */ /* 0x188fe40000001203 */
[-C--:B------:R-:W-:Y:S02]  /*0ce0*/  SHF.L.U32 R0, R5, R20.reuse, RZ ;  /* 0x0000001405007219 */ /* 0x080fe400000006ff */
[----:B------:R-:W-:Y:S01]  /*0cf0*/  SHF.R.U32.HI R3, RZ, R20, R3 ;  /* 0x00000014ff037219 */ /* 0x000fe20000011603 */
[----:B------:R-:W-:Y:S01]  /*0d00*/  IMAD.MOV.U32 R2, RZ, RZ, R12 ;  /* 0x000000ffff027224 */ /* 0x000fe200078e000c */
[----:B------:R-:W-:Y:S01]  /*0d10*/  LOP3.LUT R0, RZ, R0, RZ, 0x33, !PT ;  /* 0x00000000ff007212 */ /* 0x000fe200078e33ff */
[----:B------:R-:W3:Y:S01]  /*0d20*/  LDC R17, c[0x0][0x610] ;  /* 0x00018400ff117b82 */ /* 0x000ee20000000800 */
[----:B------:R-:W-:Y:S05]  /*0d30*/  @!P1 BRA `(.L_x_10) ;  /* 0x0000000000289947 */ /* 0x000fea0003800000 */
[----:B------:R-:W4:Y:S02]  /*0d40*/  LDC R7, c[0x0][0x64c] ;  /* 0x00019300ff077b82 */ /* 0x000f240000000800 */
[----:B----4-:R-:W-:-:S05]  /*0d50*/  IADD3 R7, P1, R12, R7, RZ ;  /* 0x000000070c077210 */ /* 0x010fca0007f3e0ff */
[----:B------:R-:W-:-:S04]  /*0d60*/  IMAD.X R9, RZ, RZ, R3, P1 ;  /* 0x000000ffff097224 */ /* 0x000fc800008e0603 */
[----:B------:R-:W-:-:S04]  /*0d70*/  IMAD.WIDE.U32 R2, R9, R22, RZ ;  /* 0x0000001609027225 */ /* 0x000fc800078e00ff */
[----:B------:R-:W-:-:S04]  /*0d80*/  IMAD.WIDE.U32 R4, P1, R7, R23, R2 ;  /* 0x0000001707047225 */ /* 0x000fc80007820002 */
[----:B------:R-:W-:-:S04]  /*0d90*/  IMAD.WIDE.U32 R2, R7, R22, RZ ;  /* 0x0000001607027225 */ /* 0x000fc800078e00ff */
[----:B------:R-:W-:Y:S01]  /*0da0*/  IMAD.X R7, RZ, RZ, RZ, P1 ;  /* 0x000000ffff077224 */ /* 0x000fe200008e06ff */
[----:B------:R-:W-:Y:S01]  /*0db0*/  IADD3 RZ, P1, R3, R4, RZ ;  /* 0x0000000403ff7210 */ /* 0x000fe20007f3e0ff */
[----:B------:R-:W-:-:S04]  /*0dc0*/  IMAD.MOV.U32 R6, RZ, RZ, R5 ;  /* 0x000000ffff067224 */ /* 0x000fc800078e0005 */
[----:B------:R-:W-:-:S08]  /*0dd0*/  IMAD.WIDE.U32.X R2, R9, R23, R6, P1 ;  /* 0x0000001709027225 */ /* 0x000fd000008e0406 */
.L_x_10:
[----:B-1----:R-:W-:Y:S01]  /*0de0*/  SHF.R.U64 R4, R2, R11, R3 ;  /* 0x0000000b02047219 */ /* 0x002fe20000001203 */
[----:B--2---:R-:W-:Y:S01]  /*0df0*/  VIADD R5, R18, 0xffffffff ;  /* 0xffffffff12057836 */ /* 0x004fe20000000000 */
[----:B------:R-:W-:Y:S02]  /*0e00*/  SHF.L.U32 R2, R13, R20, RZ ;  /* 0x000000140d027219 */ /* 0x000fe400000006ff */
[----:B------:R-:W-:Y:S01]  /*0e10*/  LOP3.LUT R3, R19, R0, RZ, 0xc0, !PT ;  /* 0x0000000013037212 */ /* 0x000fe200078ec0ff */
[----:B------:R-:W-:Y:S01]  /*0e20*/  IMAD.MOV R6, RZ, RZ, -R4 ;  /* 0x000000ffff067224 */ /* 0x000fe200078e0a04 */
[----:B------:R-:W-:Y:S02]  /*0e30*/  SEL R0, R10, R21, !P4 ;  /* 0x000000150a007207 */ /* 0x000fe40006000000 */
[----:B------:R-:W-:Y:S01]  /*0e40*/  LOP3.LUT R5, R8, R5, RZ, 0xc0, !PT ;  /* 0x0000000508057212 */ /* 0x000fe200078ec0ff */
[----:B------:R-:W-:Y:S02]  /*0e50*/  IMAD R7, R2, R4, R3 ;  /* 0x0000000402077224 */ /* 0x000fe400078e0203 */
[----:B0-----:R-:W-:-:S02]  /*0e60*/  IMAD R3, R6, R15, R12 ;  /* 0x0000000f06037224 */ /* 0x001fc400078e020c */
[----:B---3--:R-:W-:Y:S02]  /*0e70*/  IMAD R2, R7, R17, R0 ;  /* 0x0000001107027224 */ /* 0x008fe400078e0200 */
[----:B------:R-:W-:Y:S02]  /*0e80*/  IMAD R3, R3, R18, R5 ;  /* 0x0000001203037224 */ /* 0x000fe400078e0205 */
[----:B------:R-:W-:-:S03]  /*0e90*/  IMAD.MOV.U32 R0, RZ, RZ, 0x1 ;  /* 0x00000001ff007424 */ /* 0x000fc600078e00ff */
[----:B------:R-:W-:Y:S02]  /*0ea0*/  SEL R4, R3, R2, !P4 ;  /* 0x0000000203047207 */ /* 0x000fe40006000000 */
[----:B------:R-:W-:-:S03]  /*0eb0*/  SEL R2, R2, R3, !P4 ;  /* 0x0000000302027207 */ /* 0x000fc60006000000 */
[----:B------:R0:W-:Y:S04]  /*0ec0*/  STL [R1+0x460], R4 ;  /* 0x0004600401007387 */ /* 0x0001e80000100800 */
[----:B------:R0:W-:Y:S02]  /*0ed0*/  STL [R1+0x464], R2 ;  /* 0x0004640201007387 */ /* 0x0001e40000100800 */
.L_x_8:
[----:B------:R-:W-:-:S08]  /*0ee0*/  NOP ;  /* 0x0000000000007918 */ /* 0x000fd00000000000 */
[----:B------:R-:W2:Y:S02]  /*0ef0*/  USETMAXREG.TRY_ALLOC.CTAPOOL UP0, 0xf0 ;  /* 0x000000f0000079c8 */ /* 0x000ea40008000600 */
[----:B--2---:R-:W-:-:S13]  /*0f00*/  PLOP3.LUT P1, PT, PT, PT, UP0, 0x80, 0x0 ;  /* 0x000000000000781c */ /* 0x004fda0003f2f008 */
[----:B------:R-:W-:Y:S05]  /*0f10*/  @!P1 BRA `(.L_x_8) ;  /* 0xfffffffc00f09947 */ /* 0x000fea000383ffff */
[----:B------:R-:W-:Y:S01]  /*0f20*/  ULDC.64 UR4, c[0x0][0x598] ;  /* 0x0001660000047ab9 */ /* 0x000fe20000000a00 */
[----:B------:R-:W-:Y:S01]  /*0f30*/  ULDC.64 UR14, c[0x0][0x208] ;  /* 0x00008200000e7ab9 */ /* 0x000fe20000000a00 */
[----:B------:R-:W-:-:S04]  /*0f40*/  ISETP.NE.U32.AND P1, PT, RZ, UR4, PT ;  /* 0x00000004ff007c0c */ /* 0x000fc8000bf25070 */
[----:B------:R-:W-:-:S13]  /*0f50*/  ISETP.NE.AND.EX P1, PT, RZ, UR5, PT, P1 ;  /* 0x00000005ff007c0c */ /* 0x000fda000bf25310 */
[----:B------:R-:W-:Y:S05]  /*0f60*/  @!P1 BRA `(.L_x_11) ;  /* 0x0000000000209947 */ /* 0x000fea0003800000 */
[----:B0-----:R-:W0:Y:S02]  /*0f70*/  LDC.64 R2, c[0x0][0x598] ;  /* 0x00016600ff027b82 */ /* 0x001e240000000a00 */
[----:B0-----:R-:W2:Y:S02]  /*0f80*/  LDG.E.64 R2, desc[UR14][R2.64] ;  /* 0x0000000e02027981 */ /* 0x001ea4000c1e1b00 */
[----:B--2---:R-:W-:-:S04]  /*0f90*/  ISETP.NE.U32.AND P1, PT, R2, RZ, PT ;  /* 0x000000ff0200720c */ /* 0x004fc80003f25070 */
[----:B------:R-:W-:-:S13]  /*0fa0*/  ISETP.NE.AND.EX P1, PT, R3, RZ, PT, P1 ;  /* 0x000000ff0300720c */ /* 0x000fda0003f25310 */
[----:B------:R-:W-:Y:S05]  /*0fb0*/  @!P1 BRA `(.L_x_11) ;  /* 0x00000000000c9947 */ /* 0x000fea0003800000 */
[----:B------:R-:W2:Y:S02]  /*0fc0*/  LD.E R2, desc[UR14][R2.64] ;  /* 0x0000000e02027980 */ /* 0x000ea4000c101900 */
[----:B--2---:R-:W-:Y:S01]  /*0fd0*/  R2UR UR20, R2 ;  /* 0x00000000021472ca */ /* 0x004fe200000e0000 */
[----:B------:R-:W-:-:S14]  /*0fe0*/  BRA `(.L_x_12) ;  /* 0x0000000000247947 */ /* 0x000fdc0003800000 */
.L_x_11:
[----:B------:R-:W-:Y:S02]  /*0ff0*/  ULDC.64 UR4, c[0x0][0x588] ;  /* 0x0001620000047ab9 */ /* 0x000fe40000000a00 */
[----:B------:R-:W-:-:S04]  /*1000*/  ISETP.NE.U32.AND P1, PT, RZ, UR4, PT ;  /* 0x00000004ff007c0c */ /* 0x000fc8000bf25070 */
[----:B------:R-:W-:-:S13]  /*1010*/  ISETP.NE.AND.EX P1, PT, RZ, UR5, PT, P1 ;  /* 0x00000005ff007c0c */ /* 0x000fda000bf25310 */
[----:B------:R-:W-:Y:S05]  /*1020*/  @!P1 BRA `(.L_x_13) ;  /* 0x0000000000109947 */ /* 0x000fea0003800000 */
[----:B0-----:R-:W0:Y:S02]  /*1030*/  LDC.64 R2, c[0x0][0x588] ;  /* 0x00016200ff027b82 */ /* 0x001e240000000a00 */
[----:B0-----:R-:W2:Y:S02]  /*1040*/  LDG.E R2, desc[UR14][R2.64] ;  /* 0x0000000e02027981 */ /* 0x001ea4000c1e1900 */
[----:B--2---:R-:W-:Y:S01]  /*1050*/  R2UR UR20, R2 ;  /* 0x00000000021472ca */ /* 0x004fe200000e0000 */
[----:B------:R-:W-:-:S14]  /*1060*/  BRA `(.L_x_12) ;  /* 0x0000000000047947 */ /* 0x000fdc0003800000 */
.L_x_13:
[----:B------:R-:W-:-:S05]  /*1070*/  ULDC UR20, c[0x0][0x580] ;  /* 0x0001600000147ab9 */ /* 0x000fca0000000800 */
.L_x_12:
[----:B------:R-:W-:Y:S02]  /*1080*/  ULDC.64 UR4, c[0x0][0x5a0] ;  /* 0x0001680000047ab9 */ /* 0x000fe40000000a00 */
        /* <DEDUP_REMOVED lines=11> */
.L_x_14:
        /* <DEDUP_REMOVED lines=8> */
.L_x_16:
[----:B------:R-:W-:-:S05]  /*11c0*/  ULDC UR21, c[0x0][0x584] ;  /* 0x0001610000157ab9 */ /* 0x000fca0000000800 */
.L_x_15:
[----:B------:R-:W-:-:S13]  /*11d0*/  LOP3.LUT P1, RZ, R0, 0xff, RZ, 0xc0, !PT ;  /* 0x000000ff00ff7812 */ /* 0x000fda000782c0ff */
[----:B------:R-:W-:Y:S05]  /*11e0*/  @!P1 EXIT ;  /* 0x000000000000994d */ /* 0x000fea0003800000 */
[----:B------:R-:W-:Y:S01]  /*11f0*/  ULDC UR4, c[0x0][0x28c] ;  /* 0x0000a30000047ab9 */ /* 0x000fe20000000800 */
[----:B------:R-:W-:Y:S02]  /*1200*/  ULOP3.LUT UR22, UR13, 0x1, URZ, 0xfc, !UPT ;  /* 0x000000010d167892 */ /* 0x000fe4000f8efc3f */
[----:B------:R-:W-:-:S04]  /*1210*/  UIADD3 UR4, UR4, 0x3f, URZ ;  /* 0x0000003f04047890 */ /* 0x000fc8000fffe03f */
[----:B------:R-:W-:-:S04]  /*1220*/  USHF.R.S32.HI UR5, URZ, 0x1f, UR4 ;  /* 0x0000001f3f057899 */ /* 0x000fc80008011404 */
[----:B------:R-:W-:-:S03]  /*1230*/  ULEA.HI UR5, UR5, UR4, URZ, 0x6 ;  /* 0x0000000405057291 */ /* 0x000fc6000f8f303f */
[----:B------:R-:W-:Y:S01]  /*1240*/  UMOV UR4, URZ ;  /* 0x0000003f00047c82 */ /* 0x000fe20008000000 */
[----:B------:R-:W-:-:S03]  /*1250*/  USHF.R.S32.HI UR9, URZ, 0x6, UR5 ;  /* 0x000000063f097899 */ /* 0x000fc60008011405 */
[----:B------:R-:W-:-:S09]  /*1260*/  UMOV UR5, URZ ;  /* 0x0000003f00057c82 */ /* 0x000fd20008000000 */
.L_x_553:
[----:B------:R-:W-:Y:S01]  /*1270*/  STL [R1+0x450], RZ ;  /* 0x000450ff01007387 */ /* 0x000fe20000100800 */
[----:B--2---:R-:W2:Y:S01]  /*1280*/  S2UR UR18, SR_CgaCtaId ;  /* 0x00000000001279c3 */ /* 0x004ea20000008800 */
[----:B------:R-:W-:Y:S01]  /*1290*/  UMOV UR17, 0x400 ;  /* 0x0000040000117882 */ /* 0x000fe20000000000 */
[----:B------:R-:W-:Y:S01]  /*12a0*/  UMOV UR6, URZ ;  /* 0x0000003f00067c82 */ /* 0x000fe20008000000 */
[----:B------:R-:W-:Y:S01]  /*12b0*/  STL [R1+0x44c], RZ ;  /* 0x00044cff01007387 */ /* 0x000fe20000100800 */
[----:B------:R-:W-:Y:S01]  /*12c0*/  UMOV UR7, URZ ;  /* 0x0000003f00077c82 */ /* 0x000fe20008000000 */
[----:B------:R-:W-:Y:S01]  /*12d0*/  UMOV UR8, URZ ;  /* 0x0000003f00087c82 */ /* 0x000fe20008000000 */
[----:B------:R-:W-:Y:S01]  /*12e0*/  UMOV UR23, UR5 ;  /* 0x0000000500177c82 */ /* 0x000fe20008000000 */
[----:B------:R-:W-:Y:S01]  /*12f0*/  STL [R1+0x448], RZ ;  /* 0x000448ff01007387 */ /* 0x000fe20000100800 */
[----:B0-----:R-:W0:Y:S01]  /*1300*/  LDC R2, c[0x0][0x28c] ;  /* 0x0000a300ff027b82 */ /* 0x001e220000000800 */
[----:B------:R-:W-:-:S02]  /*1310*/  CS2R R236, SRZ ;  /* 0x0000000000ec7805 */ /* 0x000fc4000001ff00 */
[----:B------:R-:W-:Y:S01]  /*1320*/  CS2R R234, SRZ ;  /* 0x0000000000ea7805 */ /* 0x000fe2000001ff00 */
[----:B------:R-:W-:Y:S01]  /*1330*/  STL [R1+0x444], RZ ;  /* 0x000444ff01007387 */ /* 0x000fe20000100800 */
[----:B------:R-:W-:Y:S02]  /*1340*/  CS2R R232, SRZ ;  /* 0x0000000000e87805 */ /* 0x000fe4000001ff00 */
[----:B------:R-:W-:Y:S02]  /*1350*/  CS2R R230, SRZ ;  /* 0x0000000000e67805 */ /* 0x000fe4000001ff00 */
[----:B------:R-:W-:Y:S01]  /*1360*/  CS2R R228, SRZ ;  /* 0x0000000000e47805 */ /* 0x000fe2000001ff00 */
[----:B------:R-:W-:Y:S01]  /*1370*/  STL [R1+0x440], RZ ;  /* 0x000440ff01007387 */ /* 0x000fe20000100800 */
[----:B------:R-:W-:Y:S02]  /*1380*/  CS2R R226, SRZ ;  /* 0x0000000000e27805 */ /* 0x000fe4000001ff00 */
        /* <DEDUP_REMOVED lines=15> */
[----:B0-----:R-:W-:Y:S02]  /*1480*/  ISETP.GE.AND P1, PT, R2, 0x1, PT ;  /* 0x000000010200780c */ /* 0x001fe40003f26270 */
        /* <DEDUP_REMOVED lines=40> */
[----:B-1----:R-:W-:-:S02]  /*1710*/  CS2R R14, SRZ ;  /* 0x00000000000e7805 */ /* 0x002fc4000001ff00 */
[----:B------:R-:W-:Y:S01]  /*1720*/  CS2R R12, SRZ ;  /* 0x00000000000c7805 */ /* 0x000fe2000001ff00 */
[----:B------:R-:W-:Y:S01]  /*1730*/  STL [R1+0x404], RZ ;  /* 0x000404ff01007387 */ /* 0x000fe20000100800 */
[----:B------:R-:W-:Y:S02]  /*1740*/  CS2R R10, SRZ ;  /* 0x00000000000a7805 */ /* 0x000fe4000001ff00 */
[----:B------:R-:W-:Y:S02]  /*1750*/  CS2R R8, SRZ ;  /* 0x0000000000087805 */ /* 0x000fe4000001ff00 */
[----:B------:R-:W-:Y:S01]  /*1760*/  CS2R R6, SRZ ;  /* 0x0000000000067805 */ /* 0x000fe2000001ff00 */
[----:B------:R-:W-:Y:S01]  /*1770*/  STL [R1+0x400], RZ ;  /* 0x000400ff01007387 */ /* 0x000fe20000100800 */
[----:B------:R-:W-:Y:S01]  /*1780*/  CS2R R4, SRZ ;  /* 0x0000000000047805 */ /* 0x000fe2000001ff00 */
[----:B------:R-:W-:Y:S01]  /*1790*/  IMAD.MOV.U32 R3, RZ, RZ, RZ ;  /* 0x000000ffff037224 */ /* 0x000fe200078e00ff */
[----:B------:R-:W-:Y:S01]  /*17a0*/  CS2R R24, SRZ ;  /* 0x0000000000187805 */ /* 0x000fe2000001ff00 */
[----:B------:R-:W-:Y:S01]  /*17b0*/  STL [R1+0x3fc], RZ ;  /* 0x0003fcff01007387 */ /* 0x000fe20000100800 */
[----:B------:R-:W-:-:S02]  /*17c0*/  CS2R R26, SRZ ;  /* 0x00000000001a7805 */ /* 0x000fc4000001ff00 */
[----:B------:R-:W-:Y:S02]  /*17d0*/  CS2R R28, SRZ ;  /* 0x00000000001c7805 */ /* 0x000fe4000001ff00 */
[----:B------:R-:W-:Y:S01]  /*17e0*/  CS2R R30, SRZ ;  /* 0x00000000001e7805 */ /* 0x000fe2000001ff00 */
[----:B------:R-:W-:Y:S01]  /*17f0*/  STL [R1+0x3f8], RZ ;  /* 0x0003f8ff01007387 */ /* 0x000fe20000100800 */
[----:B------:R-:W-:Y:S02]  /*1800*/  CS2R R32, SRZ ;  /* 0x0000000000207805 */ /* 0x000fe4000001ff00 */
[----:B------:R-:W-:Y:S02]  /*1810*/  CS2R R34, SRZ ;  /* 0x0000000000227805 */ /* 0x000fe4000001ff00 */
        /* <DEDUP_REMOVED lines=77> */
[----:B------:R-:W-:Y:S04]  /*1cf0*/  STL [R1+0x3a8], RZ ;  /* 0x0003a8ff01007387 */ /* 0x000fe80000100800 */
        /* <DEDUP_REMOVED lines=106> */
[----:B------:R-:W-:Y:S04]  /*23a0*/  STL [R1], RZ ;  /* 0x000000ff01007387 */ /* 0x000fe80000100800 */
        /* <DEDUP_REMOVED lines=39> */
[----:B------:R-:W-:Y:S01]  /*2620*/  STL [R1+0xa0], RZ ;  /* 0x0000a0ff01007387 */ /* 0x000fe20000100800 */
[----:B------:R-:W0:Y:S03]  /*2630*/  S2R R0, SR_TID.X ;  /* 0x0000000000007919 */ /* 0x000e260000002100 */
        /* <DEDUP_REMOVED lines=8> */
[----:B0-----:R-:W-:-:S03]  /*26c0*/  LOP3.LUT R0, R0, 0x80, RZ, 0xc0, !PT ;  /* 0x0000008000007812 */ /* 0x001fc600078ec0ff */
[----:B------:R-:W-:Y:S01]  /*26d0*/  STL [R1+0xc4], RZ ;  /* 0x0000c4ff01007387 */ /* 0x000fe20000100800 */
[----:B------:R-:W-:-:S03]  /*26e0*/  SHF.R.U32.HI R0, RZ, 0x7, R0 ;  /* 0x00000007ff007819 */ /* 0x000fc60000011600 */
        /* <DEDUP_REMOVED lines=33> */
[----:B------:R-:W0:Y:S04]  /*2900*/  SHFL.IDX PT, R0, R0, RZ, 0x1f ;  /* 0x00001fff00007589 */ /* 0x000e2800000e0000 */
[----:B------:R1:W-:Y:S04]  /*2910*/  STL [R1+0x14c], RZ ;  /* 0x00014cff01007387 */ /* 0x0003e80000100800 */
[----:B------:R1:W-:Y:S04]  /*2920*/  STL [R1+0x150], RZ ;  /* 0x000150ff01007387 */ /* 0x0003e80000100800 */
[----:B------:R1:W-:Y:S04]  /*2930*/  STL [R1+0x154], RZ ;  /* 0x000154ff01007387 */ /* 0x0003e80000100800 */
[----:B------:R1:W-:Y:S04]  /*2940*/  STL [R1+0x158], RZ ;  /* 0x000158ff01007387 */ /* 0x0003e80000100800 */
[----:B------:R1:W-:Y:S04]  /*2950*/  STL [R1+0x15c], RZ ;  /* 0x00015cff01007387 */ /* 0x0003e80000100800 */
[----:B------:R1:W-:Y:S01]  /*2960*/  STL [R1+0x160], RZ ;  /* 0x000160ff01007387 */ /* 0x0003e20000100800 */
[----:B0-----:R-:W-:Y:S01]  /*2970*/  R2UR UR12, R0 ;  /* 0x00000000000c72ca */ /* 0x001fe200000e0000 */
[----:B------:R-:W-:-:S02]  /*2980*/  IMAD.U32 R0, RZ, RZ, UR4 ;  /* 0x00000004ff007e24 */ /* 0x000fc4000f8e00ff */
[----:B------:R1:W-:Y:S04]  /*2990*/  STL [R1+0x164], RZ ;  /* 0x000164ff01007387 */ /* 0x0003e80000100800 */
[----:B------:R1:W-:Y:S04]  /*29a0*/  STL [R1+0x168], RZ ;  /* 0x000168ff01007387 */ /* 0x0003e80000100800 */
[----:B------:R1:W-:Y:S02]  /*29b0*/  STL [R1+0x16c], RZ ;  /* 0x00016cff01007387 */ /* 0x0003e40000100800 */
[----:B------:R-:W-:-:S02]  /*29c0*/  ULEA.HI UR11, UR12, UR12, URZ, 0x1 ;  /* 0x0000000c0c0b7291 */ /* 0x000fc4000f8f083f */
[----:B------:R1:W-:Y:S02]  /*29d0*/  STL [R1+0x170], RZ ;  /* 0x000170ff01007387 */ /* 0x0003e40000100800 */
[----:B------:R-:W-:Y:S02]  /*29e0*/  ULOP3.LUT UR16, UR11, 0xffffe, URZ, 0xc0, !UPT ;  /* 0x000ffffe0b107892 */ /* 0x000fe4000f8ec03f */
[----:B------:R1:W-:Y:S01]  /*29f0*/  STL [R1+0x174], RZ ;  /* 0x000174ff01007387 */ /* 0x0003e20000100800 */
[----:B--2---:R-:W-:Y:S02]  /*2a00*/  ULEA UR11, UR18, UR17, 0x18 ;  /* 0x00000011120b7291 */ /* 0x004fe4000f8ec03f */
[----:B------:R-:W-:Y:S01]  /*2a10*/  UIADD3 UR16, UR12, -UR16, URZ ;  /* 0x800000100c107290 */ /* 0x000fe2000fffe03f */
[----:B------:R1:W-:Y:S03]  /*2a20*/  STL [R1+0x178], RZ ;  /* 0x000178ff01007387 */ /* 0x0003e60000100800 */
[----:B------:R-:W-:Y:S01]  /*2a30*/  ULEA UR16, UR16, UR11, 0xc ;  /* 0x0000000b10107291 */ /* 0x000fe2000f8e603f */
[----:B------:R1:W-:Y:S03]  /*2a40*/  STL [R1+0x17c], RZ ;  /* 0x00017cff01007387 */ /* 0x0003e60000100800 */
[----:B------:R-:W-:Y:S01]  /*2a50*/  UIADD3 UR16, UR16, 0x100, URZ ;  /* 0x0000010010107890 */ /* 0x000fe2000fffe03f */
[----:B------:R1:W-:Y:S03]  /*2a60*/  STL [R1+0x180], RZ ;  /* 0x000180ff01007387 */ /* 0x0003e60000100800 */
[----:B------:R-:W-:Y:S01]  /*2a70*/  USHF.R.U32.HI UR12, URZ, 0x4, UR16 ;  /* 0x000000043f0c7899 */ /* 0x000fe20008011610 */
[----:B------:R1:W-:Y:S03]  /*2a80*/  STL [R1+0x184], RZ ;  /* 0x000184ff01007387 */ /* 0x0003e60000100800 */
[----:B------:R-:W-:Y:S01]  /*2a90*/  ULOP3.LUT UR12, UR12, 0x3fff, URZ, 0xc0, !UPT ;  /* 0x00003fff0c0c7892 */ /* 0x000fe2000f8ec03f */
[----:B------:R1:W-:Y:S04]  /*2aa0*/  STL [R1+0x188], RZ ;  /* 0x000188ff01007387 */ /* 0x0003e80000100800 */
        /* <DEDUP_REMOVED lines=28> */
[----:B------:R1:W-:Y:S01]  /*2c70*/  STL [R1+0x1fc], RZ ;  /* 0x0001fcff01007387 */ /* 0x0003e20000100800 */
[----:B------:R-:W-:Y:S05]  /*2c80*/  @!P1 BRA `(.L_x_17) ;  /* 0x0000004000c09947 */ /* 0x000fea0003800000 */
[----:B------:R-:W-:-:S06]  /*2c90*/  UISETP.NE.AND UP0, UPT, UR22, 0x3, UPT ;  /* 0x000000031600788c */ /* 0x000fcc000bf05270 */
[----:B------:R-:W-:-:S13]  /*2ca0*/  PLOP3.LUT P2, PT, PT, PT, UP0, 0x80, 0x0 ;  /* 0x000000000000781c */ /* 0x000fda0003f4f008 */
[----:B------:R-:W-:Y:S05]  /*2cb0*/  @!P2 BRA `(.L_x_18) ;  /* 0x000000000004a947 */ /* 0x000fea0003800000 */
[----:B------:R-:W-:Y:S01]  /*2cc0*/  BPT.TRAP 0x1 ;  /* 0x000000040000795c */ /* 0x000fe20000300000 */
.L_x_18:
[----:B------:R-:W-:Y:S01]  /*2cd0*/  ULEA UR6, UR5, UR11, 0x3 ;  /* 0x0000000b05067291 */ /* 0x000fe2000f8e183f */
[----:B------:R-:W-:-:S05]  /*2ce0*/  IMAD.U32 R0, RZ, RZ, UR4 ;  /* 0x00000004ff007e24 */ /* 0x000fca000f8e00ff */
[----:B------:R-:W-:-:S04]  /*2cf0*/  SHF.L.U32 R0, R0, 0x1f, RZ ;  /* 0x0000001f00007819 */ /* 0x000fc800000006ff */
[----:B------:R0:W2:Y:S01]  /*2d00*/  SYNCS.PHASECHK.TRANS64.TRYWAIT P1, [UR6], R0 ;  /* 0x00000000ff0075a7 */ /* 0x0000a20008020146 */
[----:B------:R-:W-:Y:S05]  /*2d10*/  @!P2 BRA `(.L_x_19) ;  /* 0x000000000004a947 */ /* 0x000fea0003800000 */
[----:B------:R-:W-:Y:S01]  /*2d20*/  BPT.TRAP 0x1 ;  /* 0x000000040000795c */ /* 0x000fe20000300000 */
.L_x_19:
[----:B--2---:R-:W-:Y:S05]  /*2d30*/  @P1 BRA `(.L_x_20) ;  /* 0x0000000000081947 */ /* 0x004fea0003800000 */
[----:B------:R-:W2:Y:S02]  /*2d40*/  SYNCS.PHASECHK.TRANS64.TRYWAIT P1, [UR6], R0 ;  /* 0x00000000ff0075a7 */ /* 0x000ea40008020146 */
[----:B--2---:R-:W-:Y:S05]  /*2d50*/  @!P1 BRA `(.L_x_21) ;  /* 0x00000224005c9947 */ /* 0x004fea0003800000 */
.L_x_20:
[----:B------:R-:W-:Y:S01]  /*2d60*/  UIADD3 UR6, UR11, 0x10100, URZ ;  /* 0x000101000b067890 */ /* 0x000fe2000fffe03f */
[----:B------:R-:W-:Y:S01]  /*2d70*/  WARPGROUP.ARRIVE ;  /* 0x00000000000079c5 */ /* 0x000fe20000000000 */
[----:B------:R-:W-:Y:S02]  /*2d80*/  ULOP3.LUT UR7, UR12, 0x10000, URZ, 0xfc, !UPT ;  /* 0x000100000c077892 */ /* 0x000fe4000f8efc3f */
[----:B------:R-:W-:Y:S02]  /*2d90*/  USHF.R.U32.HI UR6, URZ, 0x4, UR6 ;  /* 0x000000043f067899 */ /* 0x000fe40008011606 */
[----:B------:R-:W-:Y:S02]  /*2da0*/  ULEA UR7, UR5, UR7, 0xa ;  /* 0x0000000705077291 */ /* 0x000fe4000f8e503f */
[----:B------:R-:W-:Y:S01]  /*2db0*/  ULOP3.LUT UR6, UR6, 0x3fff, URZ, 0xc0, !UPT ;  /* 0x00003fff06067892 */ /* 0x000fe2000f8ec03f */
[----:B------:R-:W-:Y:S01]  /*2dc0*/  UMOV UR17, 0x80000020 ;  /* 0x8000002000117882 */ /* 0x000fe20000000000 */
[----:B------:R-:W-:-:S02]  /*2dd0*/  UMOV UR19, 0x80000020 ;  /* 0x8000002000137882 */ /* 0x000fc40000000000 */
[----:B------:R-:W-:Y:S01]  /*2de0*/  ULOP3.LUT UR6, UR6, 0x10000, URZ, 0xfc, !UPT ;  /* 0x0001000006067892 */ /* 0x000fe2000f8efc3f */
[----:B------:R-:W-:-:S03]  /*2df0*/  UMOV UR16, UR7 ;  /* 0x0000000700107c82 */ /* 0x000fc60008000000 */
[----:B------:R-:W-:-:S03]  /*2e00*/  ULEA UR8, UR5, UR6, 0xa ;  /* 0x0000000605087291 */ /* 0x000fc6000f8e503f */
[----:B------:R-:W-:-:S04]  /*2e10*/  UMOV UR6, 0x2 ;  /* 0x0000000200067882 */ /* 0x000fc80000000000 */
[----:B------:R-:W-:Y:S02]  /*2e20*/  UMOV UR18, UR8 ;  /* 0x0000000800127c82 */ /* 0x000fe40008000000 */
[----:B------:R-:W-:Y:S01]  /*2e30*/  QGMMA.64x256x32.F32.E5M2.E5M2 R24, gdesc[UR16], RZ, !UPT, gsb0 ;  /* 0x03e00000101879f3 */ /* 0x000fe2000c0038ff */
[----:B------:R-:W-:Y:S01]  /*2e40*/  UIADD3 UR16, UR7, 0x200, URZ ;  /* 0x0000020007107890 */ /* 0x000fe2000fffe03f */
[----:B------:R-:W-:Y:S01]  /*2e50*/  UMOV UR17, 0x80000020 ;  /* 0x8000002000117882 */ /* 0x000fe20000000000 */
[----:B------:R-:W-:Y:S02]  /*2e60*/  WARPGROUP.DEPBAR.LE gsb0, 0x0 ;  /* 0x00008000000079c5 */ /* 0x000fe40000010000 */
[----:B------:R-:W-:Y:S04]  /*2e70*/  STL.64 [R1], R24 ;  /* 0x0000001801007387 */ /* 0x000fe80000100a00 */
[----:B------:R-:W-:Y:S04]  /*2e80*/  STL.64 [R1+0x8], R26 ;  /* 0x0000081a01007387 */ /* 0x000fe80000100a00 */
        /* <DEDUP_REMOVED lines=61> */
[----:B------:R3:W-:Y:S02]  /*3260*/  STL.64 [R1+0x1f8], R150 ;  /* 0x0001f89601007387 */ /* 0x0007e40000100a00 */
[----:B---3--:R-:W-:-:S06]  /*3270*/  WARPGROUP.ARRIVE ;  /* 0x00000000000079c5 */ /* 0x008fcc0000000000 */
[----:B------:R-:W-:Y:S03]  /*3280*/  QGMMA.64x256x32.F32.E5M2.E5M2 R24, gdesc[UR16], RZ, !UPT, gsb0 ;  /* 0x03e00000101879f3 */ /* 0x000fe6000c0038ff */
[----:B------:R-:W-:Y:S02]  /*3290*/  WARPGROUP.DEPBAR.LE gsb0, 0x0 ;  /* 0x00008000000079c5 */ /* 0x000fe40000010000 */
        /* <DEDUP_REMOVED lines=21> */
[----:B------:R3:W-:Y:S04]  /*33f0*/  STL.64 [R1+0x470], R108 ;  /* 0x0004706c01007387 */ /* 0x0007e80000100a00 */
        /* <DEDUP_REMOVED lines=70> */
[----:B---3--:R-:W3:Y:S04]  /*3860*/  LDL.LU.64 R108, [R1] ;  /* 0x00000000016c7983 */ /* 0x008ee80000300a00 */
[----:B------:R-:W3:Y:S04]  /*3870*/  LDL.LU.64 R110, [R1+0x8] ;  /* 0x00000800016e7983 */ /* 0x000ee80000300a00 */
        /* <DEDUP_REMOVED lines=61> */
[----:B------:R-:W3:Y:S01]  /*3c50*/  LDL.LU.64 R234, [R1+0x1f8] ;  /* 0x0001f80001ea7983 */ /* 0x000ee20000300a00 */
[----:B------:R-:W-:-:S02]  /*3c60*/  UIADD3 UR16, UR7, 0x2, URZ ;  /* 0x0000000207107890 */ /* 0x000fc4000fffe03f */
[----:B------:R-:W-:Y:S01]  /*3c70*/  UIADD3 UR18, UR8, 0x2, URZ ;  /* 0x0000000208127890 */ /* 0x000fe2000fffe03f */
[----:B------:R-:W-:Y:S01]  /*3c80*/  STL [R1+0x338], RZ ;  /* 0x000338ff01007387 */ /* 0x000fe20000100800 */
[----:B------:R-:W-:Y:S01]  /*3c90*/  UMOV UR17, 0x80000020 ;  /* 0x8000002000117882 */ /* 0x000fe20000000000 */
[----:B------:R-:W-:Y:S02]  /*3ca0*/  UMOV UR19, 0x80000020 ;  /* 0x8000002000137882 */ /* 0x000fe40000000000 */
        /* <DEDUP_REMOVED lines=25> */
[----:B---3--:R-:W-:-:S06]  /*3e40*/  WARPGROUP.ARRIVE ;  /* 0x00000000000079c5 */ /* 0x008fcc0000000000 */
[----:B------:R-:W-:Y:S03]  /*3e50*/  QGMMA.64x256x32.F32.E5M2.E5M2 R108, gdesc[UR16], R108, gsb0 ;  /* 0x03e00000106c79f3 */ /* 0x000fe6000800386c */
[----:B------:R-:W-:Y:S02]  /*3e60*/  WARPGROUP.DEPBAR.LE gsb0, 0x0 ;  /* 0x00008000000079c5 */ /* 0x000fe40000010000 */
[----:B------:R-:W-:Y:S01]  /*3e70*/  STL.64 [R1], R108 ;  /* 0x0000006c01007387 */ /* 0x000fe20000100a00 */
[----:B------:R-:W-:Y:S01]  /*3e80*/  UIADD3 UR16, UR7, 0x202, URZ ;  /* 0x0000020207107890 */ /* 0x000fe2000fffe03f */
[----:B------:R-:W-:Y:S02]  /*3e90*/  IMAD.MOV.U32 R2, RZ, RZ, R234 ;  /* 0x000000ffff027224 */ /* 0x000fe400078e00ea */
[----:B------:R-:W-:Y:S01]  /*3ea0*/  STL.64 [R1+0x8], R110 ;  /* 0x0000086e01007387 */ /* 0x000fe20000100a00 */
[----:B------:R-:W-:Y:S01]  /*3eb0*/  UMOV UR17, 0x80000020 ;  /* 0x8000002000117882 */ /* 0x000fe20000000000 */
[----:B------:R-:W-:Y:S01]  /*3ec0*/  ULDC UR7, c[0x0][0x50c] ;  /* 0x0001430000077ab9 */ /* 0x000fe20000000800 */
[----:B0-2---:R-:W-:Y:S01]  /*3ed0*/  IMAD.MOV.U32 R0, RZ, RZ, R235 ;  /* 0x000000ffff007224 */ /* 0x005fe200078e00eb */
        /* <DEDUP_REMOVED lines=62> */
[----:B0-----:R-:W3:Y:S04]  /*42c0*/  LDL.LU.64 R150, [R1+0x518] ;  /* 0x0005180001967983 */ /* 0x001ee80000300a00 */
        /* <DEDUP_REMOVED lines=21> */
[----:B------:R-:W-:Y:S01]  /*4420*/  UISETP.NE.AND UP0, UPT, UR7, 0x2, UPT ;  /* 0x000000020700788c */ /* 0x000fe2000bf05270 */
[----:B------:R-:W-:-:S02]  /*4430*/  CS2R R236, SRZ ;  /* 0x0000000000ec7805 */ /* 0x000fc4000001ff00 */
[----:B--2---:R-:W-:Y:S01]  /*4440*/  CS2R R234, SRZ ;  /* 0x0000000000ea7805 */ /* 0x004fe2000001ff00 */
[----:B------:R0:W-:Y:S01]  /*4450*/  STL [R1+0x2d0], RZ ;  /* 0x0002d0ff01007387 */ /* 0x0001e20000100800 */
[----:B------:R-:W-:Y:S01]  /*4460*/  USEL UR7, URZ, 0x1, UP0 ;  /* 0x000000013f077887 */ /* 0x000fe20008000000 */
[----:B------:R-:W-:Y:S02]  /*4470*/  CS2R R232, SRZ ;  /* 0x0000000000e87805 */ /* 0x000fe4000001ff00 */
[----:B------:R-:W-:Y:S01]  /*4480*/  CS2R R230, SRZ ;  /* 0x0000000000e67805 */ /* 0x000fe2000001ff00 */
[----:B------:R0:W-:Y:S01]  /*4490*/  STL [R1+0x2cc], RZ ;  /* 0x0002ccff01007387 */ /* 0x0001e20000100800 */
[----:B------:R-:W-:Y:S02]  /*44a0*/  CS2R R228, SRZ ;  /* 0x0000000000e47805 */ /* 0x000fe4000001ff00 */
[----:B------:R-:W-:Y:S02]  /*44b0*/  CS2R R226, SRZ ;  /* 0x0000000000e27805 */ /* 0x000fe4000001ff00 */
[----:B------:R-:W-:Y:S01]  /*44c0*/  ISETP.NE.AND P1, PT, RZ, UR7, PT ;  /* 0x00000007ff007c0c */ /* 0x000fe2000bf25270 */
[----:B------:R0:W-:Y:S01]  /*44d0*/  STL [R1+0x2c8], RZ ;  /* 0x0002c8ff01007387 */ /* 0x0001e20000100800 */
[----:B------:R-:W-:-:S02]  /*44e0*/  CS2R R224, SRZ ;  /* 0x0000000000e07805 */ /* 0x000fc4000001ff00 */
[----:B------:R-:W-:Y:S02]  /*44f0*/  CS2R R222, SRZ ;  /* 0x0000000000de7805 */ /* 0x000fe4000001ff00 */
[----:B------:R-:W-:Y:S01]  /*4500*/  CS2R R220, SRZ ;  /* 0x0000000000dc7805 */ /* 0x000fe2000001ff00 */
[----:B------:R0:W-:Y:S01]  /*4510*/  STL [R1+0x2c4], RZ ;  /* 0x0002c4ff01007387 */ /* 0x0001e20000100800 */
[----:B------:R-:W-:Y:S02]  /*4520*/  CS2R R218, SRZ ;  /* 0x0000000000da7805 */ /* 0x000fe4000001ff00 */
[----:B------:R-:W-:Y:S02]  /*4530*/  CS2R R216, SRZ ;  /* 0x0000000000d87805 */ /* 0x000fe4000001ff00 */
[----:B------:R-:W-:Y:S01]  /*4540*/  CS2R R214, SRZ ;  /* 0x0000000000d67805 */ /* 0x000fe2000001ff00 */
        /* <DEDUP_REMOVED lines=54> */
[----:B------:R-:W-:Y:S01]  /*48b0*/  CS2R R4, SRZ ;  /* 0x0000000000047805 */ /* 0x000fe2000001ff00 */
[----:B------:R-:W-:Y:S01]  /*48c0*/  IMAD.MOV.U32 R3, RZ, RZ, RZ ;  /* 0x000000ffff037224 */ /* 0x000fe200078e00ff */
        /* <DEDUP_REMOVED lines=35> */
[----:B---3--:R-:W-:-:S06]  /*4b00*/  WARPGROUP.ARRIVE ;  /* 0x00000000000079c5 */ /* 0x008fcc0000000000 */
[----:B------:R-:W-:Y:S03]  /*4b10*/  QGMMA.64x256x32.F32.E5M2.E5M2 R24, gdesc[UR16], R24, gsb0 ;  /* 0x03e00000101879f3 */ /* 0x000fe60008003818 */
[----:B------:R-:W-:Y:S02]  /*4b20*/  WARPGROUP.DEPBAR.LE gsb0, 0x0 ;  /* 0x00008000000079c5 */ /* 0x000fe40000010000 */
[----:B0-----:R-:W-:Y:S05]  /*4b30*/  @!P1 BRA `(.L_x_22) ;  /* 0x0000002000f89947 */ /* 0x001fea0003800000 */
[----:B------:R-:W2:Y:S04]  /*4b40*/  LDL R3, [R1] ;  /* 0x0000000001037983 */ /* 0x000ea80000100800 */
[----:B------:R-:W3:Y:S04]  /*4b50*/  LDL R4, [R1+0x4] ;  /* 0x0000040001047983 */ /* 0x000ee80000100800 */
[----:B------:R-:W4:Y:S04]  /*4b60*/  LDL R5, [R1+0x8] ;  /* 0x0000080001057983 */ /* 0x000f280000100800 */
[----:B------:R-:W5:Y:S04]  /*4b70*/  LDL R6, [R1+0xc] ;  /* 0x00000c0001067983 */ /* 0x000f680000100800 */
        /* <DEDUP_REMOVED lines=101> */
[----:B------:R0:W-:Y:S04]  /*51d0*/  STL [R1+0x4c0], R131 ;  /* 0x0004c08301007387 */ /* 0x0001e80000100800 */
[----:B0-----:R-:W5:Y:S04]  /*51e0*/  LDL R131, [R1+0x1a4] ;  /* 0x0001a40001837983 */ /* 0x001f680000100800 */
        /* <DEDUP_REMOVED lines=39> */
[----:B0-----:R-:W5:Y:S01]  /*5460*/  LDL R151, [R1+0x1f4] ;  /* 0x0001f40001977983 */ /* 0x001f620000100800 */
[----:B------:R-:W-:-:S01]  /*5470*/  FADD R2, RZ, R2 ;  /* 0x00000002ff027221 */ /* 0x000fc20000000000 */
[----:B------:R-:W-:Y:S01]  /*5480*/  FADD R0, RZ, R0 ;  /* 0x00000000ff007221 */ /* 0x000fe20000000000 */
[----:B--2---:R-:W-:-:S01]  /*5490*/  FADD R3, RZ, R3 ;  /* 0x00000003ff037221 */ /* 0x004fc20000000000 */
[----:B---3--:R-:W-:Y:S01]  /*54a0*/  FADD R4, RZ, R4 ;  /* 0x00000004ff047221 */ /* 0x008fe20000000000 */
[----:B----4-:R-:W-:-:S01]  /*54b0*/  FADD R5, RZ, R5 ;  /* 0x00000005ff057221 */ /* 0x010fc20000000000 */
[----:B-----5:R-:W-:Y:S01]  /*54c0*/  FADD R6, RZ, R6 ;  /* 0x00000006ff067221 */ /* 0x020fe20000000000 */
[----:B------:R-:W-:-:S01]  /*54d0*/  FADD R7, RZ, R7 ;  /* 0x00000007ff077221 */ /* 0x000fc20000000000 */
[----:B------:R-:W-:Y:S01]  /*54e0*/  FADD R8, RZ, R8 ;  /* 0x00000008ff087221 */ /* 0x000fe20000000000 */
        /* <DEDUP_REMOVED lines=13> */
[----:B------:R-:W2:Y:S01]  /*55c0*/  LDL.LU R131, [R1+0x4c0] ;  /* 0x0004c00001837983 */ /* 0x000ea20000300800 */
        /* <DEDUP_REMOVED lines=13> */
[----:B------:R-:W3:Y:S01]  /*56a0*/  LDL.LU R132, [R1+0x4bc] ;  /* 0x0004bc0001847983 */ /* 0x000ee20000300800 */
        /* <DEDUP_REMOVED lines=16> */
[----:B------:R0:W-:Y:S01]  /*57b0*/  STL [R1+0x200], R133 ;  /* 0x0002008501007387 */ /* 0x0001e20000100800 */
        /* <DEDUP_REMOVED lines=9> */
[----:B0-----:R-:W4:Y:S01]  /*5850*/  LDL.LU R133, [R1+0x4b8] ;  /* 0x0004b80001857983 */ /* 0x001f220000300800 */
[----:B------:R-:W-:-:S01]  /*5860*/  FADD R184, RZ, R184 ;  /* 0x000000b8ffb87221 */ /* 0x000fc20000000000 */
[----:B------:R-:W-:Y:S01]  /*5870*/  FADD R185, RZ, R185 ;  /* 0x000000b9ffb97221 */ /* 0x000fe20000000000 */
[----:B------:R-:W-:-:S01]  /*5880*/  FADD R186, RZ, R186 ;  /* 0x000000baffba7221 */ /* 0x000fc20000000000 */
        /* <DEDUP_REMOVED lines=10> */
[----:B0-----:R-:W5:Y:S01]  /*5930*/  LDL.LU R134, [R1+0x4b4] ;  /* 0x0004b40001867983 */ /* 0x001f620000300800 */
        /* <DEDUP_REMOVED lines=52> */
[----:B0-----:R-:W5:Y:S04]  /*5c80*/  LDL.LU R138, [R1+0x4a4] ;  /* 0x0004a400018a7983 */ /* 0x001f680000300800 */
[----:B------:R0:W-:Y:S01]  /*5c90*/  STL [R1+0x218], R139 ;  /* 0x0002188b01007387 */ /* 0x0001e20000100800 */
[----:B------:R-:W-:-:S03]  /*5ca0*/  FADD R140, RZ, R140 ;  /* 0x0000008cff8c7221 */ /* 0x000fc60000000000 */
        /* <DEDUP_REMOVED lines=34> */
[----:B------:R0:W-:Y:S04]  /*5ed0*/  STL [R1+0x248], R151 ;  /* 0x0002489701007387 */ /* 0x0001e80000100800 */
[----:B0-----:R-:W5:Y:S04]  /*5ee0*/  LDL.LU R151, [R1+0x470] ;  /* 0x0004700001977983 */ /* 0x001f680000300800 */
[----:B------:R0:W-:Y:S04]  /*5ef0*/  STL [R1+0x24c], R2 ;  /* 0x00024c0201007387 */ /* 0x0001e80000100800 */
[----:B------:R1:W-:Y:S01]  /*5f00*/  STL [R1+0x250], R0 ;  /* 0x0002500001007387 */ /* 0x0003e20000100800 */
[----:B0-----:R-:W-:-:S01]  /*5f10*/  FADD R2, RZ, R24 ;  /* 0x00000018ff027221 */ /* 0x001fc20000000000 */
[----:B-1----:R-:W-:-:S04]  /*5f20*/  FADD R0, RZ, R25 ;  /* 0x00000019ff007221 */ /* 0x002fc80000000000 */
        /* <DEDUP_REMOVED lines=211> */
[----:B--2---:R-:W-:-:S04]  /*6c60*/  FADD R0, RZ, R131 ;  /* 0x00000083ff007221 */ /* 0x004fc80000000000 */
[----:B------:R3:W-:Y:S04]  /*6c70*/  STL [R1+0x3fc], R2 ;  /* 0x0003fc0201007387 */ /* 0x0007e80000100800 */
[----:B------:R4:W-:Y:S01]  /*6c80*/  STL [R1+0x400], R0 ;  /* 0x0004000001007387 */ /* 0x0009e20000100800 */
[----:B---3--:R-:W-:-:S01]  /*6c90*/  FADD R2, RZ, R132 ;  /* 0x00000084ff027221 */ /* 0x008fc20000000000 */
[----:B----4-:R-:W-:-:S04]  /*6ca0*/  FADD R0, RZ, R133 ;  /* 0x00000085ff007221 */ /* 0x010fc80000000000 */
[----:B------:R5:W-:Y:S04]  /*6cb0*/  STL [R1+0x404], R2 ;  /* 0x0004040201007387 */ /* 0x000be80000100800 */
[----:B------:R0:W-:Y:S01]  /*6cc0*/  STL [R1+0x408], R0 ;  /* 0x0004080001007387 */ /* 0x0001e20000100800 */
[----:B-----5:R-:W-:-:S01]  /*6cd0*/  FADD R2, RZ, R134 ;  /* 0x00000086ff027221 */ /* 0x020fc20000000000 */
[----:B0-----:R-:W-:-:S04]  /*6ce0*/  FADD R0, RZ, R135 ;  /* 0x00000087ff007221 */ /* 0x001fc80000000000 */
        /* <DEDUP_REMOVED lines=34> */
[----:B------:R-:W-:-:S05]  /*6f10*/  UMOV UR6, URZ ;  /* 0x0000003f00067c82 */ /* 0x000fca0008000000 */
.L_x_22:
[----:B------:R-:W-:-:S04]  /*6f20*/  UIADD3 UR23, UR5, 0x1, URZ ;  /* 0x0000000105177890 */ /* 0x000fc8000fffe03f */
[----:B------:R-:W-:-:S04]  /*6f30*/  UISETP.NE.AND UP0, UPT, UR23, 0x4, UPT ;  /* 0x000000041700788c */ /* 0x000fc8000bf05270 */
[----:B------:R-:W-:Y:S02]  /*6f40*/  USEL UR8, URZ, 0x1, UP0 ;  /* 0x000000013f087887 */ /* 0x000fe40008000000 */
[----:B------:R-:W-:Y:S02]  /*6f50*/  USEL UR23, UR23, URZ, UP0 ;  /* 0x0000003f17177287 */ /* 0x000fe40008000000 */
[----:B------:R-:W-:-:S06]  /*6f60*/  ULOP3.LUT UR8, UR4, UR8, URZ, 0x3c, !UPT ;  /* 0x0000000804087292 */ /* 0x000fcc000f8e3c3f */
[----:B0-----:R-:W-:Y:S01]  /*6f70*/  IMAD.U32 R0, RZ, RZ, UR8 ;  /* 0x00000008ff007e24 */ /* 0x001fe2000f8e00ff */
[----:B------:R-:W-:-:S06]  /*6f80*/  UMOV UR8, 0x1 ;  /* 0x0000000100087882 */ /* 0x000fcc0000000000 */
.L_x_17:
[----:B------:R-:W-:-:S04]  /*6f90*/  UISETP.LT.AND UP0, UPT, UR9, 0x1, UPT ;  /* 0x000000010900788c */ /* 0x000fc8000bf01270 */
[----:B------:R-:W-:-:S04]  /*6fa0*/  USEL UR16, UR9, 0x1, UP0 ;  /* 0x0000000109107887 */ /* 0x000fc80008000000 */
[----:B------:R-:W-:-:S04]  /*6fb0*/  UIADD3 UR16, UR9, -UR16, URZ ;  /* 0x8000001009107290 */ /* 0x000fc8000fffe03f */
[----:B------:R-:W-:-:S06]  /*6fc0*/  UISETP.GE.AND UP0, UPT, UR16, 0x1, UPT ;  /* 0x000000011000788c */ /* 0x000fcc000bf06270 */
[----:B------:R-:W-:-:S13]  /*6fd0*/  PLOP3.LUT P1, PT, PT, PT, UP0, 0x80, 0x0 ;  /* 0x000000000000781c */ /* 0x000fda0003f2f008 */
[----:B------:R-:W-:Y:S05]  /*6fe0*/  @!P1 BRA `(.L_x_23) ;  /* 0x0000006000609947 */ /* 0x000fea0003800000 */
[----:B------:R-:W-:Y:S01]  /*6ff0*/  UMOV UR24, UR16 ;  /* 0x0000001000187c82 */ /* 0x000fe20008000000 */
[----:B------:R-:W-:Y:S01]  /*7000*/  UMOV UR25, UR5 ;  /* 0x0000000500197c82 */ /* 0x000fe20008000000 */
[----:B------:R-:W-:-:S05]  /*7010*/  ULDC UR26, c[0x0][0x50c] ;  /* 0x00014300001a7ab9 */ /* 0x000fca0000000800 */
.L_x_31:
[----:B------:R-:W-:-:S06]  /*7020*/  UISETP.NE.AND UP0, UPT, UR22, 0x3, UPT ;  /* 0x000000031600788c */ /* 0x000fcc000bf05270 */
[----:B------:R-:W-:-:S13]  /*7030*/  PLOP3.LUT P2, PT, PT, PT, UP0, 0x80, 0x0 ;  /* 0x000000000000781c */ /* 0x000fda0003f4f008 */
[----:B0-----:R-:W-:Y:S05]  /*7040*/  @!P2 BRA `(.L_x_24) ;  /* 0x000000000004a947 */ /* 0x001fea0003800000 */
[----:B------:R-:W-:Y:S01]  /*7050*/  BPT.TRAP 0x1 ;  /* 0x000000040000795c */ /* 0x000fe20000300000 */
.L_x_24:
[----:B------:R-:W0:Y:S01]  /*7060*/  S2UR UR16, SR_CgaCtaId ;  /* 0x00000000001079c3 */ /* 0x000e220000008800 */
[----:B------:R-:W-:Y:S01]  /*7070*/  UMOV UR11, 0x400 ;  /* 0x00000400000b7882 */ /* 0x000fe20000000000 */
[----:B------:R-:W-:Y:S01]  /*7080*/  SHF.L.U32 R2, R0, 0x1f, RZ ;  /* 0x0000001f00027819 */ /* 0x000fe200000006ff */
[----:B0-----:R-:W-:-:S04]  /*7090*/  ULEA UR11, UR16, UR11, 0x18 ;  /* 0x0000000b100b7291 */ /* 0x001fc8000f8ec03f */
[----:B------:R-:W-:-:S09]  /*70a0*/  ULEA UR16, UR23, UR11, 0x3 ;  /* 0x0000000b17107291 */ /* 0x000fd2000f8e183f */
[----:B------:R0:W2:Y:S01]  /*70b0*/  SYNCS.PHASECHK.TRANS64.TRYWAIT P1, [UR16], R2 ;  /* 0x00000002ff0075a7 */ /* 0x0000a20008020150 */
[----:B------:R-:W-:Y:S05]  /*70c0*/  @!P2 BRA `(.L_x_25) ;  /* 0x000000000004a947 */ /* 0x000fea0003800000 */
[----:B------:R-:W-:Y:S01]  /*70d0*/  BPT.TRAP 0x1 ;  /* 0x000000040000795c */ /* 0x000fe20000300000 */
.L_x_25:
[----:B--2---:R-:W-:Y:S05]  /*70e0*/  @P1 BRA `(.L_x_26) ;  /* 0x0000000000081947 */ /* 0x004fea0003800000 */
[----:B------:R-:W2:Y:S02]  /*70f0*/  SYNCS.PHASECHK.TRANS64.TRYWAIT P1, [UR16], R2 ;  /* 0x00000002ff0075a7 */ /* 0x000ea40008020150 */
[----:B--2---:R-:W-:Y:S05]  /*7100*/  @!P1 BRA `(.L_x_27) ;  /* 0x000001e000889947 */ /* 0x004fea0003800000 */
.L_x_26:
        /* <DEDUP_REMOVED lines=64> */
[----:B--2---:R-:W2:Y:S04]  /*7510*/  LDL.LU.64 R108, [R1] ;  /* 0x00000000016c7983 */ /* 0x004ea80000300a00 */
[----:B------:R-:W2:Y:S04]  /*7520*/  LDL.LU.64 R110, [R1+0x8] ;  /* 0x00000800016e7983 */ /* 0x000ea80000300a00 */
        /* <DEDUP_REMOVED lines=61> */
[----:B------:R-:W2:Y:S01]  /*7900*/  LDL.LU.64 R234, [R1+0x1f8] ;  /* 0x0001f80001ea7983 */ /* 0x000ea20000300a00 */
[----:B------:R-:W-:-:S02]  /*7910*/  UIADD3 UR16, UR11, 0x10100, URZ ;  /* 0x000101000b107890 */ /* 0x000fc4000fffe03f */
[----:B------:R-:W-:Y:S02]  /*7920*/  UISETP.NE.AND UP0, UPT, UR7, URZ, UPT ;  /* 0x0000003f0700728c */ /* 0x000fe4000bf05270 */
[----:B------:R-:W-:Y:S02]  /*7930*/  USHF.R.U32.HI UR16, URZ, 0x4, UR16 ;  /* 0x000000043f107899 */ /* 0x000fe40008011610 */
[----:B------:R-:W-:Y:S02]  /*7940*/  USEL UR8, UR8, URZ, !UP0 ;  /* 0x0000003f08087287 */ /* 0x000fe4000c000000 */
[----:B------:R-:W-:Y:S02]  /*7950*/  ULOP3.LUT UR16, UR16, 0x3fff, URZ, 0xc0, !UPT ;  /* 0x00003fff10107892 */ /* 0x000fe4000f8ec03f */
[----:B------:R-:W-:Y:S02]  /*7960*/  UISETP.NE.U32.AND UP0, UPT, UR8, URZ, UPT ;  /* 0x0000003f0800728c */ /* 0x000fe4000bf05070 */
[----:B------:R-:W-:-:S02]  /*7970*/  ULOP3.LUT UR7, UR12, 0x10000, URZ, 0xfc, !UPT ;  /* 0x000100000c077892 */ /* 0x000fc4000f8efc3f */
[----:B------:R-:W-:Y:S02]  /*7980*/  ULOP3.LUT UR8, UR16, 0x10000, URZ, 0xfc, !UPT ;  /* 0x0001000010087892 */ /* 0x000fe4000f8efc3f */
[----:B------:R-:W-:Y:S02]  /*7990*/  ULEA UR7, UR23, UR7, 0xa ;  /* 0x0000000717077291 */ /* 0x000fe4000f8e503f */
[----:B------:R-:W-:Y:S01]  /*79a0*/  ULEA UR8, UR23, UR8, 0xa ;  /* 0x0000000817087291 */ /* 0x000fe2000f8e503f */
[----:B------:R-:W-:Y:S01]  /*79b0*/  UMOV UR17, 0x80000020 ;  /* 0x8000002000117882 */ /* 0x000fe20000000000 */
[----:B------:R-:W-:-:S03]  /*79c0*/  UMOV UR19, 0x80000020 ;  /* 0x8000002000137882 */ /* 0x000fc60000000000 */
[----:B------:R-:W-:Y:S02]  /*79d0*/  UMOV UR16, UR7 ;  /* 0x0000000700107c82 */ /* 0x000fe40008000000 */
[----:B------:R-:W-:Y:S01]  /*79e0*/  UMOV UR18, UR8 ;  /* 0x0000000800127c82 */ /* 0x000fe20008000000 */
[----:B--2---:R-:W-:-:S06]  /*79f0*/  WARPGROUP.ARRIVE ;  /* 0x00000000000079c5 */ /* 0x004fcc0000000000 */
[----:B------:R-:W-:Y:S03]  /*7a00*/  QGMMA.64x256x32.F32.E5M2.E5M2 R108, gdesc[UR16], R108, UP0, gsb0 ;  /* 0x03e00000106c79f3 */ /* 0x000fe6000b80386c */
        /* <DEDUP_REMOVED lines=65> */
[----:B--2---:R-:W2:Y:S04]  /*7e20*/  LDL.LU.64 R234, [R1+0x868] ;  /* 0x0008680001ea7983 */ /* 0x004ea80000300a00 */
[----:B------:R-:W3:Y:S04]  /*7e30*/  LDL.LU.64 R232, [R1+0x860] ;  /* 0x0008600001e87983 */ /* 0x000ee80000300a00 */
[----:B------:R-:W4:Y:S04]  /*7e40*/  LDL.LU.64 R230, [R1+0x858] ;  /* 0x0008580001e67983 */ /* 0x000f280000300a00 */
        /* <DEDUP_REMOVED lines=60> */
[----:B------:R-:W4:Y:S01]  /*8210*/  LDL.LU.64 R108, [R1+0x670] ;  /* 0x00067000016c7983 */ /* 0x000f220000300a00 */
[----:B------:R-:W-:Y:S01]  /*8220*/  UIADD3 UR16, UR7, 0x200, URZ ;  /* 0x0000020007107890 */ /* 0x000fe2000fffe03f */
[----:B------:R-:W-:-:S02]  /*8230*/  UMOV UR17, 0x80000020 ;  /* 0x8000002000117882 */ /* 0x000fc40000000000 */
[----:B--2---:R-:W-:Y:S04]  /*8240*/  STL.64 [R1+0x668], R234 ;  /* 0x000668ea01007387 */ /* 0x004fe80000100a00 */
[----:B---3--:R-:W-:Y:S04]  /*8250*/  STL.64 [R1+0x660], R232 ;  /* 0x000660e801007387 */ /* 0x008fe80000100a00 */
[----:B----4-:R-:W-:Y:S04]  /*8260*/  STL.64 [R1+0x658], R230 ;  /* 0x000658e601007387 */ /* 0x010fe80000100a00 */
        /* <DEDUP_REMOVED lines=38> */
[----:B------:R-:W-:Y:S01]  /*84d0*/  STL.64 [R1+0x520], R152 ;  /* 0x0005209801007387 */ /* 0x000fe20000100a00 */
[----:B------:R-:W-:-:S06]  /*84e0*/  WARPGROUP.ARRIVE ;  /* 0x00000000000079c5 */ /* 0x000fcc0000000000 */
[----:B------:R-:W-:Y:S03]  /*84f0*/  QGMMA.64x256x32.F32.E5M2.E5M2 R24, gdesc[UR16], R24, UP0, gsb0 ;  /* 0x03e00000101879f3 */ /* 0x000fe6000b803818 */
        /* <DEDUP_REMOVED lines=88> */
[----:B------:R-:W-:Y:S01]  /*8a80*/  UIADD3 UR18, UR8, 0x2, URZ ;  /* 0x0000000208127890 */ /* 0x000fe2000fffe03f */
[----:B------:R-:W-:Y:S01]  /*8a90*/  UMOV UR17, 0x80000020 ;  /* 0x8000002000117882 */ /* 0x000fe20000000000 */
[----:B------:R-:W-:Y:S01]  /*8aa0*/  UMOV UR19, 0x80000020 ;  /* 0x8000002000137882 */ /* 0x000fe20000000000 */
[----:B--2---:R-:W-:-:S06]  /*8ab0*/  WARPGROUP.ARRIVE ;  /* 0x00000000000079c5 */ /* 0x004fcc0000000000 */
[----:B------:R-:W-:Y:S03]  /*8ac0*/  QGMMA.64x256x32.F32.E5M2.E5M2 R108, gdesc[UR16], R108, gsb0 ;  /* 0x03e00000106c79f3 */ /* 0x000fe6000800386c */
[----:B------:R-:W-:Y:S02]  /*8ad0*/  WARPGROUP.DEPBAR.LE gsb0, 0x0 ;  /* 0x00008000000079c5 */ /* 0x000fe40000010000 */
[----:B------:R-:W-:Y:S01]  /*8ae0*/  STL.64 [R1], R108 ;  /* 0x0000006c01007387 */ /* 0x000fe20000100a00 */
[----:B0-----:R-:W-:-:S03]  /*8af0*/  IMAD.MOV.U32 R2, RZ, RZ, R108 ;  /* 0x000000ffff027224 */ /* 0x001fc600078e006c */
        /* <DEDUP_REMOVED lines=63> */
[----:B0-----:R0:W5:Y:S04]  /*8ef0*/  LDL.LU.64 R234, [R1+0x668] ;  /* 0x0006680001ea7983 */ /* 0x0011680000300a00 */
[----:B------:R0:W5:Y:S04]  /*8f00*/  LDL.LU.64 R232, [R1+0x660] ;  /* 0x0006600001e87983 */ /* 0x0001680000300a00 */
        /* <DEDUP_REMOVED lines=62> */
[----:B------:R-:W-:Y:S01]  /*92f0*/  UIADD3 UR16, UR7, 0x202, URZ ;  /* 0x0000020207107890 */ /* 0x000fe2000fffe03f */
[----:B------:R-:W-:Y:S01]  /*9300*/  UMOV UR17, 0x80000020 ;  /* 0x8000002000117882 */ /* 0x000fe20000000000 */
[----:B------:R-:W-:-:S04]  /*9310*/  UIADD3 UR6, UR6, 0x2, URZ ;  /* 0x0000000206067890 */ /* 0x000fc8000fffe03f */
[----:B------:R-:W-:-:S04]  /*9320*/  UISETP.NE.AND UP0, UPT, UR6, UR26, UPT ;  /* 0x0000001a0600728c */ /* 0x000fc8000bf05270 */
[----:B------:R-:W-:-:S06]  /*9330*/  USEL UR7, URZ, 0x1, UP0 ;  /* 0x000000013f077887 */ /* 0x000fcc0008000000 */
[----:B------:R-:W-:Y:S01]  /*9340*/  ISETP.NE.AND P1, PT, RZ, UR7, PT ;  /* 0x00000007ff007c0c */ /* 0x000fe2000bf25270 */
[----:B--2---:R-:W-:-:S06]  /*9350*/  WARPGROUP.ARRIVE ;  /* 0x00000000000079c5 */ /* 0x004fcc0000000000 */
[----:B------:R-:W-:Y:S03]  /*9360*/  QGMMA.64x256x32.F32.E5M2.E5M2 R24, gdesc[UR16], R24, gsb0 ;  /* 0x03e00000101879f3 */ /* 0x000fe60008003818 */
[----:B------:R-:W-:-:S03]  /*9370*/  WARPGROUP.DEPBAR.LE gsb0, 0x0 ;  /* 0x00008000000079c5 */ /* 0x000fc60000010000 */
[----:B0-----:R-:W-:Y:S05]  /*9380*/  @!P1 BRA `(.L_x_28) ;  /* 0x0000003c000c9947 */ /* 0x001fea0003800000 */
[----:B-----5:R0:W-:Y:S04]  /*9390*/  STL [R1+0x69c], R225 ;  /* 0x00069ce101007387 */ /* 0x0201e80000100800 */
[----:B------:R2:W-:Y:S01]  /*93a0*/  STL [R1+0x698], R226 ;  /* 0x000698e201007387 */ /* 0x0005e20000100800 */
[----:B0-----:R-:W-:-:S03]  /*93b0*/  IMAD.MOV.U32 R225, RZ, RZ, R2 ;  /* 0x000000ffffe17224 */ /* 0x001fc600078e0002 */
[----:B--2---:R-:W2:Y:S04]  /*93c0*/  LDL R226, [R1+0x4] ;  /* 0x0000040001e27983 */ /* 0x004ea80000100800 */
[----:B------:R0:W-:Y:S04]  /*93d0*/  STL [R1+0x694], R227 ;  /* 0x000694e301007387 */ /* 0x0001e80000100800 */
[----:B0-----:R-:W3:Y:S04]  /*93e0*/  LDL R227, [R1+0x8] ;  /* 0x0000080001e37983 */ /* 0x001ee80000100800 */
[----:B------:R0:W-:Y:S04]  /*93f0*/  STL [R1+0x690], R228 ;  /* 0x000690e401007387 */ /* 0x0001e80000100800 */
[----:B0-----:R-:W4:Y:S04]  /*9400*/  LDL R228, [R1+0xc] ;  /* 0x00000c0001e47983 */ /* 0x001f280000100800 */
        /* <DEDUP_REMOVED lines=209> */
[----:B0-----:R-:W4:Y:S04]  /*a120*/  LDL.LU R121, [R1+0x200] ;  /* 0x0002000001797983 */ /* 0x001f280000300800 */
        /* <DEDUP_REMOVED lines=14> */
[----:B------:R-:W4:Y:S04]  /*a210*/  LDL.LU R2, [R1+0x230] ;  /* 0x0002300001027983 */ /* 0x000f280000300800 */
        /* <DEDUP_REMOVED lines=38> */
[----:B------:R0:W-:Y:S01]  /*a480*/  STL [R1+0x480], R148 ;  /* 0x0004809401007387 */ /* 0x0001e20000100800 */
[----:B------:R-:W-:-:S03]  /*a490*/  FADD R3, R225, R3 ;  /* 0x00000003e1037221 */ /* 0x000fc60000000000 */
[----:B0-----:R-:W4:Y:S04]  /*a4a0*/  LDL.LU R148, [R1+0x214] ;  /* 0x0002140001947983 */ /* 0x001f280000300800 */
[----:B------:R0:W-:Y:S01]  /*a4b0*/  STL [R1+0x47c], R149 ;  /* 0x00047c9501007387 */ /* 0x0001e20000100800 */
[----:B--2---:R-:W-:-:S01]  /*a4c0*/  FADD R4, R226, R4 ;  /* 0x00000004e2047221 */ /* 0x004fc20000000000 */
[----:B---3--:R-:W-:Y:S02]  /*a4d0*/  FADD R5, R227, R5 ;  /* 0x00000005e3057221 */ /* 0x008fe40000000000 */
[----:B0-----:R-:W2:Y:S04]  /*a4e0*/  LDL R149, [R1+0x1f4] ;  /* 0x0001f40001957983 */ /* 0x001ea80000100800 */
[----:B------:R0:W-:Y:S01]  /*a4f0*/  STL [R1+0x478], R150 ;  /* 0x0004789601007387 */ /* 0x0001e20000100800 */
[----:B----4-:R-:W-:-:S01]  /*a500*/  FADD R6, R228, R6 ;  /* 0x00000006e4067221 */ /* 0x010fc20000000000 */
[----:B------:R-:W-:-:S02]  /*a510*/  FADD R7, R229, R7 ;  /* 0x00000007e5077221 */ /* 0x000fc40000000000 */
[----:B0-----:R-:W3:Y:S04]  /*a520*/  LDL R150, [R1+0x1c0] ;  /* 0x0001c00001967983 */ /* 0x001ee80000100800 */
[----:B------:R0:W-:Y:S01]  /*a530*/  STL [R1+0x474], R151 ;  /* 0x0004749701007387 */ /* 0x0001e20000100800 */
[----:B------:R-:W-:-:S01]  /*a540*/  FADD R8, R230, R8 ;  /* 0x00000008e6087221 */ /* 0x000fc20000000000 */
[----:B------:R-:W-:Y:S02]  /*a550*/  FADD R9, R231, R9 ;  /* 0x00000009e7097221 */ /* 0x000fe40000000000 */
[----:B0-----:R-:W4:Y:S04]  /*a560*/  LDL R151, [R1+0x1f0] ;  /* 0x0001f00001977983 */ /* 0x001f280000100800 */
[----:B------:R0:W-:Y:S01]  /*a570*/  STL [R1+0x470], R0 ;  /* 0x0004700001007387 */ /* 0x0001e20000100800 */
[----:B------:R-:W-:-:S01]  /*a580*/  FADD R10, R232, R10 ;  /* 0x0000000ae80a7221 */ /* 0x000fc20000000000 */
[----:B------:R-:W-:-:S02]  /*a590*/  FADD R11, R233, R11 ;  /* 0x0000000be90b7221 */ /* 0x000fc40000000000 */
[----:B0-----:R-:W2:Y:S04]  /*a5a0*/  LDL.LU R0, [R1+0x210] ;  /* 0x0002100001007983 */ /* 0x001ea80000300800 */
[----:B------:R-:W3:Y:S04]  /*a5b0*/  LDL.LU R225, [R1+0x69c] ;  /* 0x00069c0001e17983 */ /* 0x000ee80000300800 */
[----:B------:R-:W4:Y:S04]  /*a5c0*/  LDL.LU R226, [R1+0x698] ;  /* 0x0006980001e27983 */ /* 0x000f280000300800 */
[----:B------:R-:W2:Y:S04]  /*a5d0*/  LDL.LU R227, [R1+0x694] ;  /* 0x0006940001e37983 */ /* 0x000ea80000300800 */
[----:B------:R-:W2:Y:S04]  /*a5e0*/  LDL.LU R228, [R1+0x690] ;  /* 0x0006900001e47983 */ /* 0x000ea80000300800 */
[----:B------:R-:W2:Y:S01]  /*a5f0*/  LDL.LU R229, [R1+0x68c] ;  /* 0x00068c0001e57983 */ /* 0x000ea20000300800 */
[----:B------:R-:W-:-:S03]  /*a600*/  FADD R12, R234, R12 ;  /* 0x0000000cea0c7221 */ /* 0x000fc60000000000 */
[----:B------:R-:W2:Y:S01]  /*a610*/  LDL.LU R230, [R1+0x688] ;  /* 0x0006880001e67983 */ /* 0x000ea20000300800 */
[----:B------:R-:W-:-:S03]  /*a620*/  FADD R13, R235, R13 ;  /* 0x0000000deb0d7221 */ /* 0x000fc60000000000 */
[----:B------:R-:W2:Y:S04]  /*a630*/  LDL.LU R231, [R1+0x684] ;  /* 0x0006840001e77983 */ /* 0x000ea80000300800 */
[----:B------:R-:W2:Y:S04]  /*a640*/  LDL.LU R232, [R1+0x680] ;  /* 0x0006800001e87983 */ /* 0x000ea80000300800 */
[----:B------:R-:W2:Y:S04]  /*a650*/  LDL.LU R233, [R1+0x67c] ;  /* 0x00067c0001e97983 */ /* 0x000ea80000300800 */
[----:B------:R-:W2:Y:S04]  /*a660*/  LDL.LU R234, [R1+0x678] ;  /* 0x0006780001ea7983 */ /* 0x000ea80000300800 */
[----:B------:R-:W2:Y:S01]  /*a670*/  LDL.LU R235, [R1+0x674] ;  /* 0x0006740001eb7983 */ /* 0x000ea20000300800 */
[----:B------:R-:W-:-:S01]  /*a680*/  FADD R14, R24, R14 ;  /* 0x0000000e180e7221 */ /* 0x000fc20000000000 */
[----:B------:R-:W-:Y:S01]  /*a690*/  FADD R15, R25, R15 ;  /* 0x0000000f190f7221 */ /* 0x000fe20000000000 */
[----:B------:R-:W-:-:S01]  /*a6a0*/  FADD R16, R26, R16 ;  /* 0x000000101a107221 */ /* 0x000fc20000000000 */
[----:B------:R-:W2:Y:S01]  /*a6b0*/  LDL.LU R24, [R1+0x670] ;  /* 0x0006700001187983 */ /* 0x000ea20000300800 */
[----:B------:R-:W-:-:S01]  /*a6c0*/  FADD R17, R27, R17 ;  /* 0x000000111b117221 */ /* 0x000fc20000000000 */
[----:B------:R-:W-:-:S02]  /*a6d0*/  FADD R18, R28, R18 ;  /* 0x000000121c127221 */ /* 0x000fc40000000000 */
[----:B------:R-:W2:Y:S01]  /*a6e0*/  LDL.LU R25, [R1+0x66c] ;  /* 0x00066c0001197983 */ /* 0x000ea20000300800 */
[----:B------:R-:W-:-:S03]  /*a6f0*/  FADD R19, R29, R19 ;  /* 0x000000131d137221 */ /* 0x000fc60000000000 */
        /* <DEDUP_REMOVED lines=155> */
[----:B---3--:R-:W-:-:S03]  /*b0b0*/  FADD R225, R107, R225 ;  /* 0x000000e16be17221 */ /* 0x008fc60000000000 */
[----:B------:R-:W3:Y:S01]  /*b0c0*/  LDL.LU R104, [R1+0x530] ;  /* 0x0005300001687983 */ /* 0x000ee20000300800 */
[----:B----4-:R-:W-:-:S03]  /*b0d0*/  FADD R226, R108, R226 ;  /* 0x000000e26ce27221 */ /* 0x010fc60000000000 */
[----:B------:R-:W4:Y:S01]  /*b0e0*/  LDL.LU R105, [R1+0x52c] ;  /* 0x00052c0001697983 */ /* 0x000f220000300800 */
[----:B--2---:R-:W-:-:S03]  /*b0f0*/  FADD R227, R109, R227 ;  /* 0x000000e36de37221 */ /* 0x004fc60000000000 */
        /* <DEDUP_REMOVED lines=15> */
[----:B------:R-:W-:-:S01]  /*b1f0*/  FADD R235, R117, R235 ;  /* 0x000000eb75eb7221 */ /* 0x000fc20000000000 */
[----:B------:R-:W-:Y:S02]  /*b200*/  FADD R121, R120, R121 ;  /* 0x0000007978797221 */ /* 0x000fe40000000000 */
[----:B------:R-:W2:Y:S01]  /*b210*/  LDL.LU R114, [R1+0x508] ;  /* 0x0005080001727983 */ /* 0x000ea20000300800 */
[----:B------:R-:W-:-:S03]  /*b220*/  FADD R236, R118, R236 ;  /* 0x000000ec76ec7221 */ /* 0x000fc60000000000 */
[----:B------:R-:W2:Y:S01]  /*b230*/  LDL.LU R115, [R1+0x504] ;  /* 0x0005040001737983 */ /* 0x000ea20000300800 */
[----:B------:R-:W-:-:S03]  /*b240*/  FADD R237, R119, R237 ;  /* 0x000000ed77ed7221 */ /* 0x000fc60000000000 */
[----:B------:R-:W2:Y:S01]  /*b250*/  LDL.LU R116, [R1+0x500] ;  /* 0x0005000001747983 */ /* 0x000ea20000300800 */
[----:B------:R-:W-:-:S03]  /*b260*/  FADD R123, R122, R123 ;  /* 0x0000007b7a7b7221 */ /* 0x000fc60000000000 */
[----:B------:R-:W2:Y:S04]  /*b270*/  LDL.LU R117, [R1+0x4fc] ;  /* 0x0004fc0001757983 */ /* 0x000ea80000300800 */
[----:B------:R-:W2:Y:S01]  /*b280*/  LDL.LU R118, [R1+0x4f8] ;  /* 0x0004f80001767983 */ /* 0x000ea20000300800 */
[----:B------:R-:W-:-:S03]  /*b290*/  FADD R125, R124, R125 ;  /* 0x0000007d7c7d7221 */ /* 0x000fc60000000000 */
[----:B------:R-:W2:Y:S04]  /*b2a0*/  LDL.LU R119, [R1+0x4f4] ;  /* 0x0004f40001777983 */ /* 0x000ea80000300800 */
[----:B------:R-:W2:Y:S04]  /*b2b0*/  LDL.LU R120, [R1+0x4f0] ;  /* 0x0004f00001787983 */ /* 0x000ea80000300800 */
[----:B------:R0:W-:Y:S01]  /*b2c0*/  STL [R1+0x200], R121 ;  /* 0x0002007901007387 */ /* 0x0001e20000100800 */
[----:B------:R-:W-:-:S01]  /*b2d0*/  FADD R127, R126, R127 ;  /* 0x0000007f7e7f7221 */ /* 0x000fc20000000000 */
[----:B------:R-:W-:Y:S01]  /*b2e0*/  FADD R0, R128, R0 ;  /* 0x0000000080007221 */ /* 0x000fe20000000000 */
[----:B------:R-:W-:-:S01]  /*b2f0*/  FADD R148, R150, R148 ;  /* 0x0000009496947221 */ /* 0x000fc20000000000 */
[----:B0-----:R-:W2:Y:S04]  /*b300*/  LDL.LU R121, [R1+0x4ec] ;  /* 0x0004ec0001797983 */ /* 0x001ea80000300800 */
        /* <DEDUP_REMOVED lines=9> */
[----:B------:R-:W-:-:S02]  /*b3a0*/  FADD R136, R137, R136 ;  /* 0x0000008889887221 */ /* 0x000fc40000000000 */
[----:B0-----:R-:W2:Y:S04]  /*b3b0*/  LDL.LU R125, [R1+0x4dc] ;  /* 0x0004dc00017d7983 */ /* 0x001ea80000300800 */
[----:B------:R-:W2:Y:S04]  /*b3c0*/  LDL.LU R126, [R1+0x4d8] ;  /* 0x0004d800017e7983 */ /* 0x000ea80000300800 */
[----:B------:R0:W-:Y:S01]  /*b3d0*/  STL [R1+0x20c], R127 ;  /* 0x00020c7f01007387 */ /* 0x0001e20000100800 */
[----:B------:R-:W-:-:S01]  /*b3e0*/  FADD R132, R134, R132 ;  /* 0x0000008486847221 */ /* 0x000fc20000000000 */
[----:B------:R-:W-:-:S02]  /*b3f0*/  FADD R2, R130, R2 ;  /* 0x0000000282027221 */ /* 0x000fc40000000000 */
[----:B0-----:R-:W2:Y:S04]  /*b400*/  LDL.LU R127, [R1+0x4d4] ;  /* 0x0004d400017f7983 */ /* 0x001ea80000300800 */
[----:B------:R-:W2:Y:S04]  /*b410*/  LDL.LU R128, [R1+0x4d0] ;  /* 0x0004d00001807983 */ /* 0x000ea80000300800 */
[----:B------:R-:W-:Y:S04]  /*b420*/  STL [R1+0x210], R0 ;  /* 0x0002100001007387 */ /* 0x000fe80000100800 */
[----:B------:R-:W-:Y:S04]  /*b430*/  STL [R1+0x214], R148 ;  /* 0x0002149401007387 */ /* 0x000fe80000100800 */
[----:B------:R-:W-:Y:S04]  /*b440*/  STL [R1+0x218], R144 ;  /* 0x0002189001007387 */ /* 0x000fe80000100800 */
[----:B------:R-:W-:Y:S04]  /*b450*/  STL [R1+0x21c], R142 ;  /* 0x00021c8e01007387 */ /* 0x000fe80000100800 */
[----:B------:R-:W-:Y:S04]  /*b460*/  STL [R1+0x220], R140 ;  /* 0x0002208c01007387 */ /* 0x000fe80000100800 */
[----:B------:R-:W-:Y:S04]  /*b470*/  STL [R1+0x224], R138 ;  /* 0x0002248a01007387 */ /* 0x000fe80000100800 */
[----:B------:R-:W3:Y:S04]  /*b480*/  LDL.LU R130, [R1+0x234] ;  /* 0x0002340001827983 */ /* 0x000ee80000300800 */
[----:B------:R-:W-:Y:S04]  /*b490*/  STL [R1+0x228], R136 ;  /* 0x0002288801007387 */ /* 0x000fe80000100800 */
[----:B------:R0:W-:Y:S04]  /*b4a0*/  STL [R1+0x22c], R132 ;  /* 0x00022c8401007387 */ /* 0x0001e80000100800 */
[----:B0-----:R-:W4:Y:S04]  /*b4b0*/  LDL.LU R132, [R1+0x238] ;  /* 0x0002380001847983 */ /* 0x001f280000300800 */
[----:B------:R-:W2:Y:S04]  /*b4c0*/  LDL.LU R134, [R1+0x23c] ;  /* 0x00023c0001867983 */ /* 0x000ea80000300800 */
[----:B------:R0:W-:Y:S04]  /*b4d0*/  STL [R1+0x230], R2 ;  /* 0x0002300201007387 */ /* 0x0001e80000100800 */
[----:B------:R-:W2:Y:S04]  /*b4e0*/  LDL.LU R136, [R1+0x240] ;  /* 0x0002400001887983 */ /* 0x000ea80000300800 */
        /* <DEDUP_REMOVED lines=11> */
[----:B0-----:R-:W2:Y:S04]  /*b5a0*/  LDL.LU R2, [R1+0x270] ;  /* 0x0002700001027983 */ /* 0x001ea80000300800 */
[----:B------:R-:W2:Y:S01]  /*b5b0*/  LDL.LU R0, [R1+0x274] ;  /* 0x0002740001007983 */ /* 0x000ea20000300800 */
[----:B---3--:R-:W-:-:S03]  /*b5c0*/  FADD R130, R129, R130 ;  /* 0x0000008281827221 */ /* 0x008fc60000000000 */
[----:B------:R-:W3:Y:S04]  /*b5d0*/  LDL.LU R129, [R1+0x4cc] ;  /* 0x0004cc0001817983 */ /* 0x000ee80000300800 */
[----:B------:R0:W-:Y:S04]  /*b5e0*/  STL [R1+0x234], R130 ;  /* 0x0002348201007387 */ /* 0x0001e80000100800 */
[----:B0-----:R-:W3:Y:S01]  /*b5f0*/  LDL.LU R130, [R1+0x4c8] ;  /* 0x0004c80001827983 */ /* 0x001ee20000300800 */
[----:B----4-:R-:W-:-:S03]  /*b600*/  FADD R132, R131, R132 ;  /* 0x0000008483847221 */ /* 0x010fc60000000000 */
[----:B------:R-:W4:Y:S01]  /*b610*/  LDL.LU R131, [R1+0x4c4] ;  /* 0x0004c40001837983 */ /* 0x000f220000300800 */
[----:B--2---:R-:W-:-:S03]  /*b620*/  FADD R134, R133, R134 ;  /* 0x0000008685867221 */ /* 0x004fc60000000000 */
[----:B------:R0:W-:Y:S01]  /*b630*/  STL [R1+0x238], R132 ;  /* 0x0002388401007387 */ /* 0x0001e20000100800 */
[----:B------:R-:W-:-:S03]  /*b640*/  FADD R136, R135, R136 ;  /* 0x0000008887887221 */ /* 0x000fc60000000000 */
[----:B0-----:R-:W2:Y:S01]  /*b650*/  LDL.LU R132, [R1+0x4c0] ;  /* 0x0004c00001847983 */ /* 0x001ea20000300800 */
[----:B------:R-:W-:-:S03]  /*b660*/  FADD R150, R151, R150 ;  /* 0x0000009697967221 */ /* 0x000fc60000000000 */
[----:B------:R-:W2:Y:S01]  /*b670*/  LDL.LU R133, [R1+0x4bc] ;  /* 0x0004bc0001857983 */ /* 0x000ea20000300800 */
[----:B------:R-:W-:-:S03]  /*b680*/  FADD R148, R149, R148 ;  /* 0x0000009495947221 */ /* 0x000fc60000000000 */
[----:B------:R0:W-:Y:S01]  /*b690*/  STL [R1+0x23c], R134 ;  /* 0x00023c8601007387 */ /* 0x0001e20000100800 */
[----:B------:R-:W-:-:S01]  /*b6a0*/  FADD R146, R147, R146 ;  /* 0x0000009293927221 */ /* 0x000fc20000000000 */
[----:B------:R-:W-:Y:S02]  /*b6b0*/  FADD R144, R145, R144 ;  /* 0x0000009091907221 */ /* 0x000fe40000000000 */
[----:B0-----:R-:W2:Y:S01]  /*b6c0*/  LDL.LU R134, [R1+0x4b8] ;  /* 0x0004b80001867983 */ /* 0x001ea20000300800 */
[----:B------:R-:W-:-:S03]  /*b6d0*/  FADD R143, R24, R143 ;  /* 0x0000008f188f7221 */ /* 0x000fc60000000000 */
[----:B------:R-:W2:Y:S01]  /*b6e0*/  LDL.LU R135, [R1+0x4b4] ;  /* 0x0004b40001877983 */ /* 0x000ea20000300800 */
[----:B------:R-:W-:-:S03]  /*b6f0*/  FADD R142, R25, R142 ;  /* 0x0000008e198e7221 */ /* 0x000fc60000000000 */
[----:B------:R0:W-:Y:S01]  /*b700*/  STL [R1+0x240], R136 ;  /* 0x0002408801007387 */ /* 0x0001e20000100800 */
[----:B------:R-:W-:-:S01]  /*b710*/  FADD R141, R26, R141 ;  /* 0x0000008d1a8d7221 */ /* 0x000fc20000000000 */
[----:B------:R-:W-:Y:S01]  /*b720*/  FADD R140, R27, R140 ;  /* 0x0000008c1b8c7221 */ /* 0x000fe20000000000 */
[----:B------:R-:W-:-:S01]  /*b730*/  FADD R139, R28, R139 ;  /* 0x0000008b1c8b7221 */ /* 0x000fc20000000000 */
[----:B0-----:R-:W2:Y:S01]  /*b740*/  LDL.LU R136, [R1+0x4b0] ;  /* 0x0004b00001887983 */ /* 0x001ea20000300800 */
[----:B------:R-:W-:-:S03]  /*b750*/  FADD R138, R29, R138 ;  /* 0x0000008a1d8a7221 */ /* 0x000fc60000000000 */
[----:B------:R0:W-:Y:S01]  /*b760*/  STL [R1+0x244], R150 ;  /* 0x0002449601007387 */ /* 0x0001e20000100800 */
[----:B------:R-:W-:-:S03]  /*b770*/  FADD R137, R30, R137 ;  /* 0x000000891e897221 */ /* 0x000fc60000000000 */
[----:B------:R1:W-:Y:S01]  /*b780*/  STL [R1+0x248], R148 ;  /* 0x0002489401007387 */ /* 0x0003e20000100800 */
[----:B------:R-:W-:-:S03]  /*b790*/  FADD R2, R31, R2 ;  /* 0x000000021f027221 */ /* 0x000fc60000000000 */
[----:B------:R1:W-:Y:S01]  /*b7a0*/  STL [R1+0x24c], R146 ;  /* 0x00024c9201007387 */ /* 0x0003e20000100800 */
[----:B------:R-:W-:-:S03]  /*b7b0*/  FADD R0, R32, R0 ;  /* 0x0000000020007221 */ /* 0x000fc60000000000 */
[----:B------:R1:W-:Y:S04]  /*b7c0*/  STL [R1+0x250], R144 ;  /* 0x0002509001007387 */ /* 0x0003e80000100800 */
[----:B------:R1:W-:Y:S04]  /*b7d0*/  STL [R1+0x254], R143 ;  /* 0x0002548f01007387 */ /* 0x0003e80000100800 */
[----:B------:R1:W-:Y:S04]  /*b7e0*/  STL [R1+0x258], R142 ;  /* 0x0002588e01007387 */ /* 0x0003e80000100800 */
[----:B------:R1:W-:Y:S04]  /*b7f0*/  STL [R1+0x25c], R141 ;  /* 0x00025c8d01007387 */ /* 0x0003e80000100800 */
[----:B------:R1:W-:Y:S04]  /*b800*/  STL [R1+0x260], R140 ;  /* 0x0002608c01007387 */ /* 0x0003e80000100800 */
[----:B------:R1:W-:Y:S04]  /*b810*/  STL [R1+0x264], R139 ;  /* 0x0002648b01007387 */ /* 0x0003e80000100800 */
[----:B------:R1:W-:Y:S04]  /*b820*/  STL [R1+0x268], R138 ;  /* 0x0002688a01007387 */ /* 0x0003e80000100800 */
[----:B------:R-:W3:Y:S04]  /*b830*/  LDL.LU R151, [R1+0x278] ;  /* 0x0002780001977983 */ /* 0x000ee80000300800 */
[----:B------:R1:W-:Y:S04]  /*b840*/  STL [R1+0x26c], R137 ;  /* 0x00026c8901007387 */ /* 0x0003e80000100800 */
[----:B0-----:R-:W4:Y:S04]  /*b850*/  LDL.LU R150, [R1+0x27c] ;  /* 0x00027c0001967983 */ /* 0x001f280000300800 */
[----:B------:R0:W-:Y:S04]  /*b860*/  STL [R1+0x270], R2 ;  /* 0x0002700201007387 */ /* 0x0001e80000100800 */
[----:B------:R-:W2:Y:S04]  /*b870*/  LDL.LU R149, [R1+0x280] ;  /* 0x0002800001957983 */ /* 0x000ea80000300800 */
[----:B------:R0:W-:Y:S04]  /*b880*/  STL [R1+0x274], R0 ;  /* 0x0002740001007387 */ /* 0x0001e80000100800 */
[----:B-1----:R-:W2:Y:S04]  /*b890*/  LDL.LU R148, [R1+0x284] ;  /* 0x0002840001947983 */ /* 0x002ea80000300800 */
        /* <DEDUP_REMOVED lines=13> */
[----:B---3--:R-:W-:-:S05]  /*b970*/  FADD R151, R33, R151 ;  /* 0x0000009721977221 */ /* 0x008fca0000000000 */
[----:B------:R0:W-:Y:S01]  /*b980*/  STL [R1+0x278], R151 ;  /* 0x0002789701007387 */ /* 0x0001e20000100800 */
[----:B----4-:R-:W-:-:S05]  /*b990*/  FADD R150, R34, R150 ;  /* 0x0000009622967221 */ /* 0x010fca0000000000 */
[----:B------:R1:W-:Y:S01]  /*b9a0*/  STL [R1+0x27c], R150 ;  /* 0x00027c9601007387 */ /* 0x0003e20000100800 */
[----:B--2---:R-:W-:-:S05]  /*b9b0*/  FADD R149, R35, R149 ;  /* 0x0000009523957221 */ /* 0x004fca0000000000 */
[----:B------:R2:W-:Y:S01]  /*b9c0*/  STL [R1+0x280], R149 ;  /* 0x0002809501007387 */ /* 0x0005e20000100800 */
[----:B------:R-:W-:-:S01]  /*b9d0*/  FADD R148, R36, R148 ;  /* 0x0000009424947221 */ /* 0x000fc20000000000 */
[----:B------:R-:W-:-:S04]  /*b9e0*/  FADD R147, R37, R147 ;  /* 0x0000009325937221 */ /* 0x000fc80000000000 */
[----:B------:R3:W-:Y:S01]  /*b9f0*/  STL [R1+0x284], R148 ;  /* 0x0002849401007387 */ /* 0x0007e20000100800 */
[----:B------:R-:W-:-:S03]  /*ba00*/  FADD R146, R38, R146 ;  /* 0x0000009226927221 */ /* 0x000fc60000000000 */
        /* <DEDUP_REMOVED lines=20> */
[----:B0-----:R-:W4:Y:S01]  /*bb50*/  LDL.LU R151, [R1+0x2bc] ;  /* 0x0002bc0001977983 */ /* 0x001f220000300800 */
[----:B------:R-:W-:-:S03]  /*bb60*/  FADD R0, R49, R0 ;  /* 0x0000000031007221 */ /* 0x000fc60000000000 */
[----:B------:R0:W-:Y:S04]  /*bb70*/  STL [R1+0x2b0], R137 ;  /* 0x0002b08901007387 */ /* 0x0001e80000100800 */
[----:B-1----:R-:W4:Y:S04]  /*bb80*/  LDL.LU R150, [R1+0x2c0] ;  /* 0x0002c00001967983 */ /* 0x002f280000300800 */
[----:B------:R1:W-:Y:S04]  /*bb90*/  STL [R1+0x2b4], R2 ;  /* 0x0002b40201007387 */ /* 0x0003e80000100800 */
[----:B--2---:R-:W2:Y:S04]  /*bba0*/  LDL.LU R149, [R1+0x2c4] ;  /* 0x0002c40001957983 */ /* 0x004ea80000300800 */
[----:B------:R1:W-:Y:S04]  /*bbb0*/  STL [R1+0x2b8], R0 ;  /* 0x0002b80001007387 */ /* 0x0003e80000100800 */
[----:B---3--:R-:W3:Y:S04]  /*bbc0*/  LDL.LU R148, [R1+0x2c8] ;  /* 0x0002c80001947983 */ /* 0x008ee80000300800 */
[----:B----4-:R-:W4:Y:S04]  /*bbd0*/  LDL.LU R147, [R1+0x2cc] ;  /* 0x0002cc0001937983 */ /* 0x010f280000300800 */
[----:B------:R-:W4:Y:S04]  /*bbe0*/  LDL.LU R146, [R1+0x2d0] ;  /* 0x0002d00001927983 */ /* 0x000f280000300800 */
        /* <DEDUP_REMOVED lines=8> */
[----:B0-----:R-:W4:Y:S04]  /*bc70*/  LDL.LU R137, [R1+0x2f4] ;  /* 0x0002f40001897983 */ /* 0x001f280000300800 */
[----:B-1----:R-:W4:Y:S04]  /*bc80*/  LDL.LU R2, [R1+0x2f8] ;  /* 0x0002f80001027983 */ /* 0x002f280000300800 */
[----:B------:R-:W4:Y:S01]  /*bc90*/  LDL.LU R0, [R1+0x2fc] ;  /* 0x0002fc0001007983 */ /* 0x000f220000300800 */
[----:B------:R-:W-:-:S01]  /*bca0*/  FADD R151, R50, R151 ;  /* 0x0000009732977221 */ /* 0x000fc20000000000 */
[----:B------:R-:W-:-:S04]  /*bcb0*/  FADD R150, R51, R150 ;  /* 0x0000009633967221 */ /* 0x000fc80000000000 */
[----:B------:R0:W-:Y:S01]  /*bcc0*/  STL [R1+0x2bc], R151 ;  /* 0x0002bc9701007387 */ /* 0x0001e20000100800 */
[----:B--2---:R-:W-:-:S03]  /*bcd0*/  FADD R149, R52, R149 ;  /* 0x0000009534957221 */ /* 0x004fc60000000000 */
[----:B------:R1:W-:Y:S01]  /*bce0*/  STL [R1+0x2c0], R150 ;  /* 0x0002c09601007387 */ /* 0x0003e20000100800 */
[----:B---3--:R-:W-:-:S03]  /*bcf0*/  FADD R148, R53, R148 ;  /* 0x0000009435947221 */ /* 0x008fc60000000000 */
[----:B------:R2:W-:Y:S01]  /*bd00*/  STL [R1+0x2c4], R149 ;  /* 0x0002c49501007387 */ /* 0x0005e20000100800 */
[----:B----4-:R-:W-:-:S03]  /*bd10*/  FADD R147, R54, R147 ;  /* 0x0000009336937221 */ /* 0x010fc60000000000 */
        /* <DEDUP_REMOVED lines=198> */
[----:B------:R-:W-:Y:S01]  /*c980*/  STL [R1+0x3cc], R151 ;  /* 0x0003cc9701007387 */ /* 0x000fe20000100800 */
[----:B--2---:R-:W-:-:S03]  /*c990*/  FADD R149, R120, R149 ;  /* 0x0000009578957221 */ /* 0x004fc60000000000 */
[----:B------:R-:W-:Y:S01]  /*c9a0*/  STL [R1+0x3d0], R150 ;  /* 0x0003d09601007387 */ /* 0x000fe20000100800 */
[----:B---3--:R-:W-:-:S03]  /*c9b0*/  FADD R148, R121, R148 ;  /* 0x0000009479947221 */ /* 0x008fc60000000000 */
[----:B------:R-:W-:Y:S01]  /*c9c0*/  STL [R1+0x3d4], R149 ;  /* 0x0003d49501007387 */ /* 0x000fe20000100800 */
[----:B----4-:R-:W-:-:S03]  /*c9d0*/  FADD R147, R122, R147 ;  /* 0x000000937a937221 */ /* 0x010fc60000000000 */
[----:B------:R-:W-:Y:S01]  /*c9e0*/  STL [R1+0x3d8], R148 ;  /* 0x0003d89401007387 */ /* 0x000fe20000100800 */
[----:B------:R-:W-:-:S03]  /*c9f0*/  FADD R146, R123, R146 ;  /* 0x000000927b927221 */ /* 0x000fc60000000000 */
        /* <DEDUP_REMOVED lines=18> */
[----:B------:R-:W-:Y:S04]  /*cb20*/  STL [R1+0x400], R138 ;  /* 0x0004008a01007387 */ /* 0x000fe80000100800 */
[----:B------:R0:W-:Y:S04]  /*cb30*/  STL [R1+0x404], R137 ;  /* 0x0004048901007387 */ /* 0x0001e80000100800 */
[----:B0-----:R-:W2:Y:S01]  /*cb40*/  LDL.LU R137, [R1+0x410] ;  /* 0x0004100001897983 */ /* 0x001ea20000300800 */
[----:B------:R-:W-:-:S01]  /*cb50*/  FADD R2, R133, R2 ;  /* 0x0000000285027221 */ /* 0x000fc20000000000 */
[----:B------:R-:W-:-:S02]  /*cb60*/  FADD R0, R134, R0 ;  /* 0x0000000086007221 */ /* 0x000fc40000000000 */
[----:B------:R-:W3:Y:S04]  /*cb70*/  LDL.LU R138, [R1+0x414] ;  /* 0x00041400018a7983 */ /* 0x000ee80000300800 */
[----:B------:R-:W-:Y:S04]  /*cb80*/  STL [R1+0x408], R2 ;  /* 0x0004080201007387 */ /* 0x000fe80000100800 */
[----:B------:R-:W4:Y:S04]  /*cb90*/  LDL.LU R139, [R1+0x418] ;  /* 0x00041800018b7983 */ /* 0x000f280000300800 */
[----:B------:R0:W-:Y:S04]  /*cba0*/  STL [R1+0x40c], R0 ;  /* 0x00040c0001007387 */ /* 0x0001e80000100800 */
        /* <DEDUP_REMOVED lines=13> */
[----:B------:R-:W4:Y:S01]  /*cc80*/  LDL.LU R2, [R1+0x450] ;  /* 0x0004500001027983 */ /* 0x000f220000300800 */
[----:B--2---:R-:W-:-:S05]  /*cc90*/  FADD R137, R135, R137 ;  /* 0x0000008987897221 */ /* 0x004fca0000000000 */
[----:B------:R0:W-:Y:S04]  /*cca0*/  STL [R1+0x410], R137 ;  /* 0x0004108901007387 */ /* 0x0001e80000100800 */
[----:B0-----:R-:W4:Y:S01]  /*ccb0*/  LDL.LU R137, [R1+0x4ac] ;  /* 0x0004ac0001897983 */ /* 0x001f220000300800 */
[----:B---3--:R-:W-:-:S05]  /*ccc0*/  FADD R138, R136, R138 ;  /* 0x0000008a888a7221 */ /* 0x008fca0000000000 */
[----:B------:R0:W-:Y:S04]  /*ccd0*/  STL [R1+0x414], R138 ;  /* 0x0004148a01007387 */ /* 0x0001e80000100800 */
[----:B0-----:R-:W2:Y:S01]  /*cce0*/  LDL.LU R138, [R1+0x4a8] ;  /* 0x0004a800018a7983 */ /* 0x001ea20000300800 */
[----:B----4-:R-:W-:-:S05]  /*ccf0*/  FADD R139, R137, R139 ;  /* 0x0000008b898b7221 */ /* 0x010fca0000000000 */
[----:B------:R0:W-:Y:S04]  /*cd00*/  STL [R1+0x418], R139 ;  /* 0x0004188b01007387 */ /* 0x0001e80000100800 */
[----:B0-----:R-:W3:Y:S01]  /*cd10*/  LDL.LU R139, [R1+0x4a4] ;  /* 0x0004a400018b7983 */ /* 0x001ee20000300800 */
[----:B--2---:R-:W-:-:S05]  /*cd20*/  FADD R140, R138, R140 ;  /* 0x0000008c8a8c7221 */ /* 0x004fca0000000000 */
[----:B------:R0:W-:Y:S04]  /*cd30*/  STL [R1+0x41c], R140 ;  /* 0x00041c8c01007387 */ /* 0x0001e80000100800 */
[----:B0-----:R-:W2:Y:S01]  /*cd40*/  LDL.LU R140, [R1+0x4a0] ;  /* 0x0004a000018c7983 */ /* 0x001ea20000300800 */
[----:B---3--:R-:W-:-:S05]  /*cd50*/  FADD R141, R139, R141 ;  /* 0x0000008d8b8d7221 */ /* 0x008fca0000000000 */
        /* <DEDUP_REMOVED lines=34> */
[----:B0-----:R0:W5:Y:S01]  /*cf80*/  LDL.LU R0, [R1+0x470] ;  /* 0x0004700001007983 */ /* 0x0011620000300800 */
[----:B------:R-:W-:Y:S01]  /*cf90*/  UMOV UR6, URZ ;  /* 0x0000003f00067c82 */ /* 0x000fe20008000000 */
[----:B---3--:R-:W-:-:S05]  /*cfa0*/  FADD R2, R2, R151 ;  /* 0x0000009702027221 */ /* 0x008fca0000000000 */
[----:B------:R0:W-:Y:S02]  /*cfb0*/  STL [R1+0x450], R2 ;  /* 0x0004500201007387 */ /* 0x0001e40000100800 */
.L_x_28:
[----:B------:R-:W-:Y:S05]  /*cfc0*/  @!P2 BRA `(.L_x_29) ;  /* 0x000000000004a947 */ /* 0x000fea0003800000 */
[----:B------:R-:W-:Y:S01]  /*cfd0*/  BPT.TRAP 0x1 ;  /* 0x000000040000795c */ /* 0x000fe20000300000 */
.L_x_29:
[----:B-----5:R2:W-:Y:S04]  /*cfe0*/  STL [R1+0x470], R0 ;  /* 0x0004700001007387 */ /* 0x0205e80000100800 */
[----:B--2---:R-:W2:Y:S01]  /*cff0*/  LDL R0, [R1+0x454] ;  /* 0x0004540001007983 */ /* 0x004ea20000100800 */
[----:B0-----:R-:W-:-:S05]  /*d000*/  IMAD.U32 R2, RZ, RZ, UR25 ;  /* 0x00000019ff027e24 */ /* 0x001fca000f8e00ff */
[----:B------:R-:W-:-:S05]  /*d010*/  @P0 LEA R2, R2, UR11, 0x3 ;  /* 0x0000000b02020c11 */ /* 0x000fca000f8e18ff */
[----:B------:R-:W-:Y:S01]  /*d020*/  @P0 VIADD R2, R2, 0x20 ;  /* 0x0000002002020836 */ /* 0x000fe20000000000 */
[----:B------:R-:W-:-:S06]  /*d030*/  UISETP.GT.U32.AND UP0, UPT, UR13, 0x1, UPT ;  /* 0x000000010d00788c */ /* 0x000fcc000bf04070 */
[----:B------:R-:W-:Y:S02]  /*d040*/  PLOP3.LUT P1, PT, PT, PT, UP0, 0x80, 0x0 ;  /* 0x000000000000781c */ /* 0x000fe40003f2f008 */
[----:B--2---:R-:W-:Y:S02]  /*d050*/  @P0 PRMT R2, R0, 0x654, R2 ;  /* 0x0000065400020816 */ /* 0x004fe40000000002 */
[----:B------:R0:W5:Y:S02]  /*d060*/  LDL.LU R0, [R1+0x470] ;  /* 0x0004700001007983 */ /* 0x0001640000300800 */
[----:B------:R0:W-:Y:S07]  /*d070*/  @P0 SYNCS.ARRIVE.TRANS64.RED.A1T0 RZ, [R2+URZ], RZ ;  /* 0x000000ff02ff09a7 */ /* 0x0001ee000810043f */
[----:B------:R-:W-:Y:S05]  /*d080*/  @P1 BRA `(.L_x_30) ;  /* 0x0000000000041947 */ /* 0x000fea0003800000 */
[----:B------:R-:W-:Y:S01]  /*d090*/  BPT.TRAP 0x1 ;  /* 0x000000040000795c */ /* 0x000fe20000300000 */
.L_x_30:
[----:B------:R-:W-:Y:S02]  /*d0a0*/  UISETP.GT.AND UP2, UPT, UR24, 0x1, UPT ;  /* 0x000000011800788c */ /* 0x000fe4000bf44270 */
[----:B------:R-:W-:Y:S02]  /*d0b0*/  UIADD3 UR23, UR23, 0x1, URZ ;  /* 0x0000000117177890 */ /* 0x000fe4000fffe03f */
[----:B------:R-:W-:Y:S02]  /*d0c0*/  UIADD3 UR25, UR25, 0x1, URZ ;  /* 0x0000000119197890 */ /* 0x000fe4000fffe03f */
[----:B------:R-:W-:Y:S01]  /*d0d0*/  PLOP3.LUT P1, PT, PT, PT, UP2, 0x80, 0x0 ;  /* 0x000000000000781c */ /* 0x000fe20003f2f028 */
[----:B------:R-:W-:Y:S02]  /*d0e0*/  UISETP.NE.AND UP0, UPT, UR23, 0x4, UPT ;  /* 0x000000041700788c */ /* 0x000fe4000bf05270 */
[----:B------:R-:W-:Y:S02]  /*d0f0*/  UISETP.NE.AND UP1, UPT, UR25, 0x4, UPT ;  /* 0x000000041900788c */ /* 0x000fe4000bf25270 */
[----:B------:R-:W-:-:S02]  /*d100*/  USEL UR8, URZ, 0x1, UP0 ;  /* 0x000000013f087887 */ /* 0x000fc40008000000 */
[----:B------:R-:W-:Y:S02]  /*d110*/  UIADD3 UR24, UR24, -0x1, URZ ;  /* 0xffffffff18187890 */ /* 0x000fe4000fffe03f */
[----:B------:R-:W-:Y:S02]  /*d120*/  USEL UR23, UR23, URZ, UP0 ;  /* 0x0000003f17177287 */ /* 0x000fe40008000000 */
[----:B-----5:R-:W-:Y:S01]  /*d130*/  LOP3.LUT R0, R0, UR8, RZ, 0x3c, !PT ;  /* 0x0000000800007c12 */ /* 0x020fe2000f8e3cff */
[----:B------:R-:W-:Y:S01]  /*d140*/  USEL UR25, UR25, URZ, UP1 ;  /* 0x0000003f19197287 */ /* 0x000fe20008800000 */
[----:B------:R-:W-:Y:S01]  /*d150*/  UMOV UR8, 0x1 ;  /* 0x0000000100087882 */ /* 0x000fe20000000000 */
[----:B------:R-:W-:Y:S10]  /*d160*/  @P1 BRA `(.L_x_31) ;  /* 0xffffff9c00ac1947 */ /* 0x000ff4000383ffff */
.L_x_23:
[----:B------:R-:W-:-:S04]  /*d170*/  UISETP.NE.AND UP0, UPT, UR6, URZ, UPT ;  /* 0x0000003f0600728c */ /* 0x000fc8000bf05270 */
[----:B------:R-:W-:-:S06]  /*d180*/  USEL UR6, URZ, 0x1, !UP0 ;  /* 0x000000013f067887 */ /* 0x000fcc000c000000 */
[----:B------:R-:W-:-:S13]  /*d190*/  ISETP.NE.AND P1, PT, RZ, UR6, PT ;  /* 0x00000006ff007c0c */ /* 0x000fda000bf25270 */
[----:B------:R-:W-:Y:S05]  /*d1a0*/  @!P1 BRA `(.L_x_32) ;  /* 0x0000003800109947 */ /* 0x000fea0003800000 */
[----:B------:R2:W-:Y:S04]  /*d1b0*/  STL [R1+0x620], R43 ;  /* 0x0006202b01007387 */ /* 0x0005e80000100800 */
[----:B--2---:R-:W2:Y:S04]  /*d1c0*/  LDL.LU R43, [R1] ;  /* 0x00000000012b7983 */ /* 0x004ea80000300800 */
[----:B------:R3:W-:Y:S04]  /*d1d0*/  STL [R1+0x61c], R44 ;  /* 0x00061c2c01007387 */ /* 0x0007e80000100800 */
[----:B---3--:R-:W3:Y:S04]  /*d1e0*/  LDL.LU R44, [R1+0x4] ;  /* 0x00000400012c7983 */ /* 0x008ee80000300800 */
[----:B------:R4:W-:Y:S04]  /*d1f0*/  STL [R1+0x618], R45 ;  /* 0x0006182d01007387 */ /* 0x0009e80000100800 */
[----:B----4-:R-:W4:Y:S04]  /*d200*/  LDL.LU R45, [R1+0x8] ;  /* 0x00000800012d7983 */ /* 0x010f280000300800 */
[----:B------:R5:W-:Y:S04]  /*d210*/  STL [R1+0x614], R46 ;  /* 0x0006142e01007387 */ /* 0x000be80000100800 */
[----:B-----5:R-:W5:Y:S04]  /*d220*/  LDL.LU R46, [R1+0xc] ;  /* 0x00000c00012e7983 */ /* 0x020f680000300800 */
[----:B------:R0:W-:Y:S04]  /*d230*/  STL [R1+0x610], R47 ;  /* 0x0006102f01007387 */ /* 0x0001e80000100800 */
[----:B0-----:R-:W5:Y:S04]  /*d240*/  LDL.LU R47, [R1+0x10] ;  /* 0x00001000012f7983 */ /* 0x001f680000300800 */
        /* <DEDUP_REMOVED lines=136> */
[----:B------:R-:W5:Y:S04]  /*dad0*/  LDL.LU R0, [R1+0x1b0] ;  /* 0x0001b00001007983 */ /* 0x000f680000300800 */
[----:B------:R-:W5:Y:S04]  /*dae0*/  LDL.LU R2, [R1+0x204] ;  /* 0x0002040001027983 */ /* 0x000f680000300800 */
        /* <DEDUP_REMOVED lines=67> */
[----:B0-----:R-:W5:Y:S01]  /*df20*/  LDL.LU R149, [R1+0x12c] ;  /* 0x00012c0001957983 */ /* 0x001f620000300800 */
[----:B--2---:R-:W-:-:S03]  /*df30*/  FADD R3, R43, R3 ;  /* 0x000000032b037221 */ /* 0x004fc60000000000 */
[----:B------:R0:W-:Y:S01]  /*df40*/  STL [R1+0x474], R150 ;  /* 0x0004749601007387 */ /* 0x0001e20000100800 */
[----:B---3--:R-:W-:Y:S01]  /*df50*/  FADD R4, R44, R4 ;  /* 0x000000042c047221 */ /* 0x008fe20000000000 */
[----:B----4-:R-:W-:Y:S01]  /*df60*/  FADD R5, R45, R5 ;  /* 0x000000052d057221 */ /* 0x010fe20000000000 */
[----:B-----5:R-:W-:Y:S01]  /*df70*/  FADD R6, R46, R6 ;  /* 0x000000062e067221 */ /* 0x020fe20000000000 */
[----:B------:R-:W-:Y:S01]  /*df80*/  FADD R7, R47, R7 ;  /* 0x000000072f077221 */ /* 0x000fe20000000000 */
[----:B0-----:R-:W2:Y:S04]  /*df90*/  LDL.LU R150, [R1+0x128] ;  /* 0x0001280001967983 */ /* 0x001ea80000300800 */
[----:B------:R0:W-:Y:S01]  /*dfa0*/  STL [R1+0x470], R151 ;  /* 0x0004709701007387 */ /* 0x0001e20000100800 */
[----:B------:R-:W-:Y:S01]  /*dfb0*/  FADD R8, R48, R8 ;  /* 0x0000000830087221 */ /* 0x000fe20000000000 */
[----:B------:R-:W-:Y:S01]  /*dfc0*/  FADD R9, R49, R9 ;  /* 0x0000000931097221 */ /* 0x000fe20000000000 */
[----:B------:R-:W-:Y:S01]  /*dfd0*/  FADD R10, R50, R10 ;  /* 0x0000000a320a7221 */ /* 0x000fe20000000000 */
[----:B0-----:R-:W3:Y:S04]  /*dfe0*/  LDL.LU R151, [R1+0x124] ;  /* 0x0001240001977983 */ /* 0x001ee80000300800 */
[----:B------:R-:W4:Y:S04]  /*dff0*/  LDL.LU R43, [R1+0x620] ;  /* 0x00062000012b7983 */ /* 0x000f280000300800 */
[----:B------:R-:W5:Y:S04]  /*e000*/  LDL.LU R44, [R1+0x61c] ;  /* 0x00061c00012c7983 */ /* 0x000f680000300800 */
[----:B------:R-:W4:Y:S04]  /*e010*/  LDL.LU R45, [R1+0x618] ;  /* 0x00061800012d7983 */ /* 0x000f280000300800 */
[----:B------:R-:W5:Y:S01]  /*e020*/  LDL.LU R46, [R1+0x614] ;  /* 0x00061400012e7983 */ /* 0x000f620000300800 */
[----:B------:R-:W-:-:S03]  /*e030*/  FADD R11, R51, R11 ;  /* 0x0000000b330b7221 */ /* 0x000fc60000000000 */
[----:B------:R-:W4:Y:S01]  /*e040*/  LDL.LU R47, [R1+0x610] ;  /* 0x00061000012f7983 */ /* 0x000f220000300800 */
[----:B------:R-:W-:-:S03]  /*e050*/  FADD R12, R52, R12 ;  /* 0x0000000c340c7221 */ /* 0x000fc60000000000 */
        /* <DEDUP_REMOVED lines=132> */
[----:B------:R-:W5:Y:S04]  /*e8a0*/  LDL.LU R114, [R1+0x504] ;  /* 0x0005040001727983 */ /* 0x000f680000300800 */
[----:B------:R-:W5:Y:S01]  /*e8b0*/  LDL.LU R115, [R1+0x500] ;  /* 0x0005000001737983 */ /* 0x000f620000300800 */
[----:B------:R-:W-:Y:S01]  /*e8c0*/  FADD R206, R149, R206 ;  /* 0x000000ce95ce7221 */ /* 0x000fe20000000000 */
[----:B------:R-:W-:Y:S01]  /*e8d0*/  FADD R237, R118, R237 ;  /* 0x000000ed76ed7221 */ /* 0x000fe20000000000 */
[----:B------:R-:W-:Y:S01]  /*e8e0*/  FADD R236, R119, R236 ;  /* 0x000000ec77ec7221 */ /* 0x000fe20000000000 */
[----:B------:R0:W-:Y:S01]  /*e8f0*/  STL [R1+0x200], R116 ;  /* 0x0002007401007387 */ /* 0x0001e20000100800 */
[----:B------:R-:W-:Y:S01]  /*e900*/  FADD R235, R120, R235 ;  /* 0x000000eb78eb7221 */ /* 0x000fe20000000000 */
        /* <DEDUP_REMOVED lines=8> */
[----:B0-----:R-:W4:Y:S01]  /*e990*/  LDL.LU R116, [R1+0x1b4] ;  /* 0x0001b40001747983 */ /* 0x001f220000300800 */
[----:B------:R-:W-:Y:S01]  /*e9a0*/  FADD R226, R129, R226 ;  /* 0x000000e281e27221 */ /* 0x000fe20000000000 */
[----:B------:R-:W-:Y:S01]  /*e9b0*/  FADD R225, R130, R225 ;  /* 0x000000e182e17221 */ /* 0x000fe20000000000 */
[----:B------:R-:W-:Y:S01]  /*e9c0*/  FADD R224, R131, R224 ;  /* 0x000000e083e07221 */ /* 0x000fe20000000000 */
[----:B------:R-:W4:Y:S01]  /*e9d0*/  LDL.LU R148, [R1+0x208] ;  /* 0x0002080001947983 */ /* 0x000f220000300800 */
[----:B------:R-:W-:Y:S01]  /*e9e0*/  FADD R223, R132, R223 ;  /* 0x000000df84df7221 */ /* 0x000fe20000000000 */
[----:B------:R-:W-:Y:S01]  /*e9f0*/  FADD R216, R139, R216 ;  /* 0x000000d88bd87221 */ /* 0x000fe20000000000 */
[----:B------:R-:W-:Y:S01]  /*ea00*/  FADD R222, R133, R222 ;  /* 0x000000de85de7221 */ /* 0x000fe20000000000 */
        /* <DEDUP_REMOVED lines=8> */
[----:B------:R-:W5:Y:S01]  /*ea90*/  LDL.LU R149, [R1+0x20c] ;  /* 0x00020c0001957983 */ /* 0x000f620000300800 */
[----:B------:R-:W-:Y:S01]  /*eaa0*/  FADD R212, R143, R212 ;  /* 0x000000d48fd47221 */ /* 0x000fe20000000000 */
[----:B------:R-:W-:Y:S01]  /*eab0*/  FADD R218, R137, R218 ;  /* 0x000000da89da7221 */ /* 0x000fe20000000000 */
[----:B------:R-:W-:Y:S01]  /*eac0*/  FADD R211, R144, R211 ;  /* 0x000000d390d37221 */ /* 0x000fe20000000000 */
[----:B------:R-:W5:Y:S01]  /*ead0*/  LDL.LU R118, [R1+0x1bc] ;  /* 0x0001bc0001767983 */ /* 0x000f620000300800 */
[----:B------:R-:W-:Y:S01]  /*eae0*/  FADD R217, R138, R217 ;  /* 0x000000d98ad97221 */ /* 0x000fe20000000000 */
[----:B------:R-:W-:Y:S01]  /*eaf0*/  FADD R210, R145, R210 ;  /* 0x000000d291d27221 */ /* 0x000fe20000000000 */
[----:B---3--:R-:W-:Y:S01]  /*eb00*/  FADD R204, R151, R204 ;  /* 0x000000cc97cc7221 */ /* 0x008fe20000000000 */
[----:B------:R-:W3:Y:S01]  /*eb10*/  LDL.LU R0, [R1+0x210] ;  /* 0x0002100001007983 */ /* 0x000ee20000300800 */
[----:B------:R-:W-:Y:S01]  /*eb20*/  FADD R209, R146, R209 ;  /* 0x000000d192d17221 */ /* 0x000fe20000000000 */
[----:B--2---:R-:W-:Y:S01]  /*eb30*/  FADD R205, R150, R205 ;  /* 0x000000cd96cd7221 */ /* 0x004fe20000000000 */
[----:B------:R-:W-:Y:S01]  /*eb40*/  FADD R208, R147, R208 ;  /* 0x000000d093d07221 */ /* 0x000fe20000000000 */
[----:B------:R-:W2:Y:S04]  /*eb50*/  LDL.LU R119, [R1+0x1c0] ;  /* 0x0001c00001777983 */ /* 0x000ea80000300800 */
[----:B0-----:R-:W2:Y:S04]  /*eb60*/  LDL.LU R2, [R1+0x214] ;  /* 0x0002140001027983 */ /* 0x001ea80000300800 */
        /* <DEDUP_REMOVED lines=29> */
[----:B------:R-:W2:Y:S01]  /*ed40*/  LDL.LU R147, [R1+0x250] ;  /* 0x0002500001937983 */ /* 0x000ea20000300800 */
[----:B----4-:R-:W-:-:S03]  /*ed50*/  FADD R148, R116, R148 ;  /* 0x0000009474947221 */ /* 0x010fc60000000000 */
[----:B------:R-:W4:Y:S04]  /*ed60*/  LDL.LU R116, [R1+0x4fc] ;  /* 0x0004fc0001747983 */ /* 0x000f280000300800 */
[----:B------:R0:W-:Y:S01]  /*ed70*/  STL [R1+0x208], R148 ;  /* 0x0002089401007387 */ /* 0x0001e20000100800 */
[----:B-----5:R-:W-:-:S03]  /*ed80*/  FADD R149, R117, R149 ;  /* 0x0000009575957221 */ /* 0x020fc60000000000 */
[----:B0-----:R-:W5:Y:S04]  /*ed90*/  LDL.LU R148, [R1+0x254] ;  /* 0x0002540001947983 */ /* 0x001f680000300800 */
[----:B------:R-:W4:Y:S04]  /*eda0*/  LDL.LU R117, [R1+0x4f8] ;  /* 0x0004f80001757983 */ /* 0x000f280000300800 */
[----:B------:R0:W-:Y:S04]  /*edb0*/  STL [R1+0x20c], R149 ;  /* 0x00020c9501007387 */ /* 0x0001e80000100800 */
[----:B0-----:R-:W4:Y:S01]  /*edc0*/  LDL.LU R149, [R1+0x258] ;  /* 0x0002580001957983 */ /* 0x001f220000300800 */
[----:B---3--:R-:W-:Y:S01]  /*edd0*/  FADD R0, R118, R0 ;  /* 0x0000000076007221 */ /* 0x008fe20000000000 */
[----:B--2---:R-:W-:-:S02]  /*ede0*/  FADD R2, R119, R2 ;  /* 0x0000000277027221 */ /* 0x004fc40000000000 */
[----:B------:R-:W2:Y:S01]  /*edf0*/  LDL.LU R118, [R1+0x4f4] ;  /* 0x0004f40001767983 */ /* 0x000ea20000300800 */
[----:B------:R-:W-:-:S03]  /*ee00*/  FADD R121, R120, R121 ;  /* 0x0000007978797221 */ /* 0x000fc60000000000 */
[----:B------:R0:W-:Y:S01]  /*ee10*/  STL [R1+0x210], R0 ;  /* 0x0002100001007387 */ /* 0x0001e20000100800 */
[----:B------:R-:W-:-:S03]  /*ee20*/  FADD R123, R122, R123 ;  /* 0x0000007b7a7b7221 */ /* 0x000fc60000000000 */
[----:B0-----:R-:W3:Y:S04]  /*ee30*/  LDL.LU R0, [R1+0x25c] ;  /* 0x00025c0001007983 */ /* 0x001ee80000300800 */
[----:B------:R-:W2:Y:S04]  /*ee40*/  LDL.LU R119, [R1+0x4f0] ;  /* 0x0004f00001777983 */ /* 0x000ea80000300800 */
[----:B------:R0:W-:Y:S01]  /*ee50*/  STL [R1+0x214], R2 ;  /* 0x0002140201007387 */ /* 0x0001e20000100800 */
[----:B------:R-:W-:Y:S01]  /*ee60*/  FADD R125, R124, R125 ;  /* 0x0000007d7c7d7221 */ /* 0x000fe20000000000 */
[----:B------:R-:W-:-:S02]  /*ee70*/  FADD R127, R126, R127 ;  /* 0x0000007f7e7f7221 */ /* 0x000fc40000000000 */
[----:B0-----:R-:W2:Y:S04]  /*ee80*/  LDL.LU R2, [R1+0x260] ;  /* 0x0002600001027983 */ /* 0x001ea80000300800 */
[----:B------:R-:W2:Y:S04]  /*ee90*/  LDL.LU R120, [R1+0x4ec] ;  /* 0x0004ec0001787983 */ /* 0x000ea80000300800 */
[----:B------:R0:W-:Y:S01]  /*eea0*/  STL [R1+0x218], R121 ;  /* 0x0002187901007387 */ /* 0x0001e20000100800 */
[----:B------:R-:W-:-:S03]  /*eeb0*/  FADD R129, R128, R129 ;  /* 0x0000008180817221 */ /* 0x000fc60000000000 */
        /* <DEDUP_REMOVED lines=42> */
[----:B------:R0:W-:Y:S04]  /*f160*/  STL [R1+0x244], R144 ;  /* 0x0002449001007387 */ /* 0x0001e80000100800 */
[----:B0-----:R-:W2:Y:S04]  /*f170*/  LDL.LU R144, [R1+0x278] ;  /* 0x0002780001907983 */ /* 0x001ea80000300800 */
[----:B------:R-:W2:Y:S04]  /*f180*/  LDL.LU R138, [R1+0x4a4] ;  /* 0x0004a400018a7983 */ /* 0x000ea80000300800 */
[----:B------:R0:W-:Y:S04]  /*f190*/  STL [R1+0x248], R145 ;  /* 0x0002489101007387 */ /* 0x0001e80000100800 */
[----:B0-----:R-:W2:Y:S04]  /*f1a0*/  LDL.LU R145, [R1+0x27c] ;  /* 0x00027c0001917983 */ /* 0x001ea80000300800 */
[----:B------:R0:W-:Y:S01]  /*f1b0*/  STL [R1+0x24c], R146 ;  /* 0x00024c9201007387 */ /* 0x0001e20000100800 */
[----:B-----5:R-:W-:-:S03]  /*f1c0*/  FADD R148, R24, R148 ;  /* 0x0000009418947221 */ /* 0x020fc60000000000 */
[----:B0-----:R-:W5:Y:S04]  /*f1d0*/  LDL.LU R146, [R1+0x280] ;  /* 0x0002800001927983 */ /* 0x001f680000300800 */
[----:B------:R0:W-:Y:S04]  /*f1e0*/  STL [R1+0x250], R147 ;  /* 0x0002509301007387 */ /* 0x0001e80000100800 */
[----:B0-----:R-:W5:Y:S01]  /*f1f0*/  LDL.LU R147, [R1+0x284] ;  /* 0x0002840001937983 */ /* 0x001f620000300800 */
[----:B----4-:R-:W-:-:S03]  /*f200*/  FADD R149, R25, R149 ;  /* 0x0000009519957221 */ /* 0x010fc60000000000 */
[----:B------:R0:W-:Y:S04]  /*f210*/  STL [R1+0x254], R148 ;  /* 0x0002549401007387 */ /* 0x0001e80000100800 */
[----:B0-----:R-:W4:Y:S04]  /*f220*/  LDL.LU R148, [R1+0x288] ;  /* 0x0002880001947983 */ /* 0x001f280000300800 */
[----:B------:R0:W-:Y:S04]  /*f230*/  STL [R1+0x258], R149 ;  /* 0x0002589501007387 */ /* 0x0001e80000100800 */
[----:B0-----:R-:W4:Y:S04]  /*f240*/  LDL.LU R149, [R1+0x28c] ;  /* 0x00028c0001957983 */ /* 0x001f280000300800 */
[----:B------:R-:W4:Y:S01]  /*f250*/  LDL.LU R150, [R1+0x290] ;  /* 0x0002900001967983 */ /* 0x000f220000300800 */
[----:B---3--:R-:W-:-:S03]  /*f260*/  FADD R0, R26, R0 ;  /* 0x000000001a007221 */ /* 0x008fc60000000000 */
[----:B------:R-:W3:Y:S01]  /*f270*/  LDL.LU R151, [R1+0x294] ;  /* 0x0002940001977983 */ /* 0x000ee20000300800 */
[----:B--2---:R-:W-:-:S03]  /*f280*/  FADD R2, R27, R2 ;  /* 0x000000021b027221 */ /* 0x004fc60000000000 */
[----:B------:R0:W-:Y:S04]  /*f290*/  STL [R1+0x25c], R0 ;  /* 0x00025c0001007387 */ /* 0x0001e80000100800 */
[----:B------:R-:W2:Y:S04]  /*f2a0*/  LDL.LU R27, [R1+0x2c8] ;  /* 0x0002c800011b7983 */ /* 0x000ea80000300800 */
[----:B------:R-:W2:Y:S04]  /*f2b0*/  LDL.LU R26, [R1+0x2cc] ;  /* 0x0002cc00011a7983 */ /* 0x000ea80000300800 */
[----:B------:R1:W-:Y:S04]  /*f2c0*/  STL [R1+0x260], R2 ;  /* 0x0002600201007387 */ /* 0x0003e80000100800 */
[----:B------:R-:W2:Y:S04]  /*f2d0*/  LDL.LU R25, [R1+0x2d0] ;  /* 0x0002d00001197983 */ /* 0x000ea80000300800 */
[----:B------:R-:W2:Y:S04]  /*f2e0*/  LDL.LU R24, [R1+0x2d4] ;  /* 0x0002d40001187983 */ /* 0x000ea80000300800 */
[----:B0-----:R-:W2:Y:S04]  /*f2f0*/  LDL.LU R0, [R1+0x2d8] ;  /* 0x0002d80001007983 */ /* 0x001ea80000300800 */
[----:B-1----:R-:W2:Y:S01]  /*f300*/  LDL.LU R2, [R1+0x2dc] ;  /* 0x0002dc0001027983 */ /* 0x002ea20000300800 */
[----:B------:R-:W-:-:S05]  /*f310*/  FADD R139, R28, R139 ;  /* 0x0000008b1c8b7221 */ /* 0x000fca0000000000 */
[----:B------:R0:W-:Y:S04]  /*f320*/  STL [R1+0x264], R139 ;  /* 0x0002648b01007387 */ /* 0x0001e80000100800 */
[----:B0-----:R-:W2:Y:S01]  /*f330*/  LDL.LU R139, [R1+0x4a0] ;  /* 0x0004a000018b7983 */ /* 0x001ea20000300800 */
[----:B------:R-:W-:-:S03]  /*f340*/  FADD R140, R29, R140 ;  /* 0x0000008c1d8c7221 */ /* 0x000fc60000000000 */
[----:B------:R-:W2:Y:S04]  /*f350*/  LDL.LU R28, [R1+0x2c4] ;  /* 0x0002c400011c7983 */ /* 0x000ea80000300800 */
        /* <DEDUP_REMOVED lines=20> */
[----:B------:R0:W-:Y:S01]  /*f4a0*/  STL [R1+0x27c], R145 ;  /* 0x00027c9101007387 */ /* 0x0001e20000100800 */
[----:B-----5:R-:W-:-:S03]  /*f4b0*/  FADD R146, R35, R146 ;  /* 0x0000009223927221 */ /* 0x020fc60000000000 */
[----:B0-----:R-:W5:Y:S04]  /*f4c0*/  LDL.LU R145, [R1+0x488] ;  /* 0x0004880001917983 */ /* 0x001f680000300800 */
[----:B------:R-:W5:Y:S04]  /*f4d0*/  LDL.LU R34, [R1+0x2ac] ;  /* 0x0002ac0001227983 */ /* 0x000f680000300800 */
[----:B------:R0:W-:Y:S01]  /*f4e0*/  STL [R1+0x280], R146 ;  /* 0x0002809201007387 */ /* 0x0001e20000100800 */
[----:B------:R-:W-:-:S03]  /*f4f0*/  FADD R147, R36, R147 ;  /* 0x0000009324937221 */ /* 0x000fc60000000000 */
[----:B0-----:R-:W5:Y:S04]  /*f500*/  LDL.LU R146, [R1+0x484] ;  /* 0x0004840001927983 */ /* 0x001f680000300800 */
[----:B------:R-:W5:Y:S01]  /*f510*/  LDL.LU R35, [R1+0x2a8] ;  /* 0x0002a80001237983 */ /* 0x000f620000300800 */
[----:B----4-:R-:W-:-:S03]  /*f520*/  FADD R148, R37, R148 ;  /* 0x0000009425947221 */ /* 0x010fc60000000000 */
[----:B------:R0:W-:Y:S04]  /*f530*/  STL [R1+0x284], R147 ;  /* 0x0002849301007387 */ /* 0x0001e80000100800 */
[----:B0-----:R-:W4:Y:S01]  /*f540*/  LDL.LU R147, [R1+0x480] ;  /* 0x0004800001937983 */ /* 0x001f220000300800 */
[----:B------:R-:W-:-:S03]  /*f550*/  FADD R149, R38, R149 ;  /* 0x0000009526957221 */ /* 0x000fc60000000000 */
[----:B------:R-:W4:Y:S01]  /*f560*/  LDL.LU R36, [R1+0x2a4] ;  /* 0x0002a40001247983 */ /* 0x000f220000300800 */
[----:B------:R-:W-:-:S03]  /*f570*/  FADD R150, R39, R150 ;  /* 0x0000009627967221 */ /* 0x000fc60000000000 */
[----:B------:R0:W-:Y:S04]  /*f580*/  STL [R1+0x288], R148 ;  /* 0x0002889401007387 */ /* 0x0001e80000100800 */
[----:B0-----:R-:W4:Y:S04]  /*f590*/  LDL.LU R148, [R1+0x47c] ;  /* 0x00047c0001947983 */ /* 0x001f280000300800 */
[----:B------:R-:W4:Y:S04]  /*f5a0*/  LDL.LU R37, [R1+0x2a0] ;  /* 0x0002a00001257983 */ /* 0x000f280000300800 */
[----:B------:R0:W-:Y:S04]  /*f5b0*/  STL [R1+0x28c], R149 ;  /* 0x00028c9501007387 */ /* 0x0001e80000100800 */
[----:B0-----:R-:W4:Y:S04]  /*f5c0*/  LDL.LU R149, [R1+0x478] ;  /* 0x0004780001957983 */ /* 0x001f280000300800 */
[----:B------:R-:W4:Y:S04]  /*f5d0*/  LDL.LU R38, [R1+0x29c] ;  /* 0x00029c0001267983 */ /* 0x000f280000300800 */
[----:B------:R0:W-:Y:S04]  /*f5e0*/  STL [R1+0x290], R150 ;  /* 0x0002909601007387 */ /* 0x0001e80000100800 */
[----:B0-----:R-:W4:Y:S04]  /*f5f0*/  LDL.LU R150, [R1+0x474] ;  /* 0x0004740001967983 */ /* 0x001f280000300800 */
[----:B------:R-:W4:Y:S01]  /*f600*/  LDL.LU R39, [R1+0x298] ;  /* 0x0002980001277983 */ /* 0x000f220000300800 */
[----:B---3--:R-:W-:-:S05]  /*f610*/  FADD R151, R40, R151 ;  /* 0x0000009728977221 */ /* 0x008fca0000000000 */
[----:B------:R0:W-:Y:S01]  /*f620*/  STL [R1+0x294], R151 ;  /* 0x0002949701007387 */ /* 0x0001e20000100800 */
[----:B--2---:R-:W-:-:S03]  /*f630*/  FADD R27, R53, R27 ;  /* 0x0000001b351b7221 */ /* 0x004fc60000000000 */
[----:B0-----:R-:W2:Y:S01]  /*f640*/  LDL.LU R151, [R1+0x470] ;  /* 0x0004700001977983 */ /* 0x001ea20000300800 */
        /* <DEDUP_REMOVED lines=11> */
[----:B-----5:R-:W-:Y:S01]  /*f700*/  FADD R34, R46, R34 ;  /* 0x000000222e227221 */ /* 0x020fe20000000000 */
[----:B------:R-:W-:Y:S01]  /*f710*/  FADD R35, R45, R35 ;  /* 0x000000232d237221 */ /* 0x000fe20000000000 */
[----:B----4-:R-:W-:Y:S01]  /*f720*/  FADD R36, R44, R36 ;  /* 0x000000242c247221 */ /* 0x010fe20000000000 */
[----:B------:R-:W-:Y:S01]  /*f730*/  FADD R37, R43, R37 ;  /* 0x000000252b257221 */ /* 0x000fe20000000000 */
[----:B------:R-:W-:Y:S01]  /*f740*/  FADD R38, R42, R38 ;  /* 0x000000262a267221 */ /* 0x000fe20000000000 */
[----:B------:R-:W-:-:S05]  /*f750*/  FADD R39, R41, R39 ;  /* 0x0000002729277221 */ /* 0x000fca0000000000 */
[----:B------:R0:W-:Y:S04]  /*f760*/  STL [R1+0x298], R39 ;  /* 0x0002982701007387 */ /* 0x0001e80000100800 */
        /* <DEDUP_REMOVED lines=14> */
[----:B------:R-:W2:Y:S04]  /*f850*/  LDL.LU R52, [R1+0x2e0] ;  /* 0x0002e00001347983 */ /* 0x000ea80000300800 */
[----:B------:R2:W-:Y:S04]  /*f860*/  STL [R1+0x2d4], R24 ;  /* 0x0002d41801007387 */ /* 0x0005e80000100800 */
[----:B------:R-:W2:Y:S04]  /*f870*/  LDL.LU R51, [R1+0x2e4] ;  /* 0x0002e40001337983 */ /* 0x000ea80000300800 */
[----:B------:R2:W-:Y:S04]  /*f880*/  STL [R1+0x2d8], R0 ;  /* 0x0002d80001007387 */ /* 0x0005e80000100800 */
        /* <DEDUP_REMOVED lines=13> */
[----:B-1----:R-:W2:Y:S04]  /*f960*/  LDL.LU R38, [R1+0x318] ;  /* 0x0003180001267983 */ /* 0x002ea80000300800 */
[----:B---3--:R-:W3:Y:S04]  /*f970*/  LDL.LU R37, [R1+0x31c] ;  /* 0x00031c0001257983 */ /* 0x008ee80000300800 */
[----:B----4-:R-:W4:Y:S04]  /*f980*/  LDL.LU R36, [R1+0x320] ;  /* 0x0003200001247983 */ /* 0x010f280000300800 */
[----:B-----5:R-:W5:Y:S04]  /*f990*/  LDL.LU R35, [R1+0x324] ;  /* 0x0003240001237983 */ /* 0x020f680000300800 */
[----:B--2---:R-:W2:Y:S04]  /*f9a0*/  LDL.LU R34, [R1+0x328] ;  /* 0x0003280001227983 */ /* 0x004ea80000300800 */
        /* <DEDUP_REMOVED lines=12> */
[----:B------:R-:W-:Y:S01]  /*fa70*/  FADD R52, R59, R52 ;  /* 0x000000343b347221 */ /* 0x000fe20000000000 */
        /* <DEDUP_REMOVED lines=28> */
[----:B---3--:R-:W-:-:S03]  /*fc40*/  FADD R37, R74, R37 ;  /* 0x000000254a257221 */ /* 0x008fc60000000000 */
[----:B------:R3:W-:Y:S01]  /*fc50*/  STL [R1+0x318], R38 ;  /* 0x0003182601007387 */ /* 0x0007e20000100800 */
[----:B----4-:R-:W-:-:S03]  /*fc60*/  FADD R36, R75, R36 ;  /* 0x000000244b247221 */ /* 0x010fc60000000000 */
[----:B------:R4:W-:Y:S01]  /*fc70*/  STL [R1+0x31c], R37 ;  /* 0x00031c2501007387 */ /* 0x0009e20000100800 */
[----:B-----5:R-:W-:-:S03]  /*fc80*/  FADD R35, R76, R35 ;  /* 0x000000234c237221 */ /* 0x020fc60000000000 */
[----:B------:R5:W-:Y:S01]  /*fc90*/  STL [R1+0x320], R36 ;  /* 0x0003202401007387 */ /* 0x000be20000100800 */
[----:B--2---:R-:W-:-:S03]  /*fca0*/  FADD R34, R77, R34 ;  /* 0x000000224d227221 */ /* 0x004fc60000000000 */
        /* <DEDUP_REMOVED lines=22> */
[----:B0-----:R-:W2:Y:S01]  /*fe10*/  LDL.LU R52, [R1+0x35c] ;  /* 0x00035c0001347983 */ /* 0x001ea20000300800 */
[----:B------:R-:W-:-:S03]  /*fe20*/  FADD R2, R89, R2 ;  /* 0x0000000259027221 */ /* 0x000fc60000000000 */
[----:B------:R0:W-:Y:S04]  /*fe30*/  STL [R1+0x350], R24 ;  /* 0x0003501801007387 */ /* 0x0001e80000100800 */
[----:B-1----:R-:W2:Y:S04]  /*fe40*/  LDL.LU R51, [R1+0x360] ;  /* 0x0003600001337983 */ /* 0x002ea80000300800 */
        /* <DEDUP_REMOVED lines=181> */
[----:B------:R-:W-:Y:S01]  /*109a0*/  FADD R0, R150, R0 ;  /* 0x0000000096007221 */ /* 0x000fe20000000000 */
[----:B------:R-:W-:-:S05]  /*109b0*/  FADD R2, R2, R151 ;  /* 0x0000009702027221 */ /* 0x000fca0000000000 */
[----:B------:R0:W-:Y:S04]  /*109c0*/  STL [R1+0x450], R2 ;  /* 0x0004500201007387 */ /* 0x0001e80000100800 */
[----:B------:R0:W-:Y:S04]  /*109d0*/  STL [R1+0x448], R24 ;  /* 0x0004481801007387 */ /* 0x0001e80000100800 */
[----:B------:R0:W-:Y:S02]  /*109e0*/  STL [R1+0x44c], R0 ;  /* 0x00044c0001007387 */ /* 0x0001e40000100800 */
.L_x_32:
[----:B0-----:R-:W0:Y:S02]  /*109f0*/  LDC R0, c[0x0][0x28c] ;  /* 0x0000a300ff007b82 */ /* 0x001e240000000800 */
[----:B0-----:R-:W-:-:S13]  /*10a00*/  ISETP.GE.AND P1, PT, R0, 0x1, PT ;  /* 0x000000010000780c */ /* 0x001fda0003f26270 */
[----:B------:R-:W-:Y:S05]  /*10a10*/  @!P1 BRA `(.L_x_33) ;  /* 0x0000000000509947 */ /* 0x000fea0003800000 */
[----:B------:R-:W-:-:S06]  /*10a20*/  UISETP.NE.AND UP0, UPT, UR22, 0x3, UPT ;  /* 0x000000031600788c */ /* 0x000fcc000bf05270 */
[----:B------:R-:W-:-:S13]  /*10a30*/  PLOP3.LUT P1, PT, PT, PT, UP0, 0x80, 0x0 ;  /* 0x000000000000781c */ /* 0x000fda0003f2f008 */
[----:B------:R-:W-:Y:S05]  /*10a40*/  @!P1 BRA `(.L_x_34) ;  /* 0x0000000000049947 */ /* 0x000fea0003800000 */
[----:B------:R-:W-:Y:S01]  /*10a50*/  BPT.TRAP 0x1 ;  /* 0x000000040000795c */ /* 0x000fe20000300000 */
.L_x_34:
[----:B------:R-:W2:Y:S01]  /*10a60*/  LDL R24, [R1+0x454] ;  /* 0x0004540001187983 */ /* 0x000ea20000100800 */
[----:B------:R-:W-:Y:S01]  /*10a70*/  VOTEU.ANY UP0, P0 ;  /* 0x00000000003f7886 */ /* 0x000fe20000000100 */
[----:B------:R-:W-:-:S04]  /*10a80*/  UISETP.LT.AND UP1, UPT, UR9, 0x1, UPT ;  /* 0x000000010900788c */ /* 0x000fc8000bf21270 */
[----:B------:R-:W-:-:S04]  /*10a90*/  @UP0 USEL UR6, UR9, 0x1, UP1 ;  /* 0x0000000109060887 */ /* 0x000fc80008800000 */
[----:B------:R-:W-:Y:S02]  /*10aa0*/  @UP0 UIADD3 UR6, UR5, UR9, -UR6 ;  /* 0x0000000905060290 */ /* 0x000fe4000fffe806 */
[----:B------:R-:W-:-:S04]  /*10ab0*/  UISETP.GT.U32.AND UP0, UPT, UR13, 0x1, UPT ;  /* 0x000000010d00788c */ /* 0x000fc8000bf04070 */
[----:B------:R-:W-:Y:S02]  /*10ac0*/  IMAD.U32 R0, RZ, RZ, UR6 ;  /* 0x00000006ff007e24 */ /* 0x000fe4000f8e00ff */
[----:B------:R-:W-:Y:S02]  /*10ad0*/  PLOP3.LUT P1, PT, PT, PT, UP0, 0x80, 0x0 ;  /* 0x000000000000781c */ /* 0x000fe40003f2f008 */
[----:B------:R-:W-:-:S05]  /*10ae0*/  @P0 IMAD.SHL.U32 R0, R0, 0x8, RZ ;  /* 0x0000000800000824 */ /* 0x000fca00078e00ff */
[----:B------:R-:W-:Y:S01]  /*10af0*/  @P0 LOP3.LUT R2, R0, 0x18, RZ, 0xc0, !PT ;  /* 0x0000001800020812 */ /* 0x000fe200078ec0ff */
[----:B------:R-:W-:-:S05]  /*10b00*/  IMAD.U32 R0, RZ, RZ, UR11 ;  /* 0x0000000bff007e24 */ /* 0x000fca000f8e00ff */
[----:B------:R-:W-:-:S04]  /*10b10*/  @P0 IADD3 R0, R0, 0x20, R2 ;  /* 0x0000002000000810 */ /* 0x000fc80007ffe002 */
[----:B--2---:R-:W-:-:S04]  /*10b20*/  @P0 PRMT R0, R24, 0x654, R0 ;  /* 0x0000065418000816 */ /* 0x004fc80000000000 */
[----:B------:R0:W-:Y:S01]  /*10b30*/  @P0 SYNCS.ARRIVE.TRANS64.RED.A1T0 RZ, [R0+URZ], RZ ;  /* 0x000000ff00ff09a7 */ /* 0x0001e2000810043f */
[----:B------:R-:W-:Y:S05]  /*10b40*/  @P1 BRA `(.L_x_33) ;  /* 0x0000000000041947 */ /* 0x000fea0003800000 */
[----:B------:R-:W-:Y:S01]  /*10b50*/  BPT.TRAP 0x1 ;  /* 0x000000040000795c */ /* 0x000fe20000300000 */
.L_x_33:
[----:B------:R-:W2:Y:S01]  /*10b60*/  LDL.LU R27, [R1+0x464] ;  /* 0x00046400011b7983 */ /* 0x000ea20000300800 */
[----:B------:R-:W3:Y:S01]  /*10b70*/  LDC R24, c[0x0][0x288] ;  /* 0x0000a200ff187b82 */ /* 0x000ee20000000800 */
[----:B------:R-:W-:Y:S02]  /*10b80*/  ULDC UR6, c[0x0][0x284] ;  /* 0x0000a10000067ab9 */ /* 0x000fe40000000800 */
[----:B------:R-:W0:Y:S01]  /*10b90*/  LDL.LU R25, [R1+0x460] ;  /* 0x0004600001197983 */ /* 0x000e220000300800 */
[----:B------:R-:W4:Y:S02]  /*10ba0*/  S2R R26, SR_TID.X ;  /* 0x00000000001a7919 */ /* 0x000f240000002100 */
[----:B----4-:R-:W-:Y:S02]  /*10bb0*/  LOP3.LUT R2, R26, 0x3, RZ, 0xc0, !PT ;  /* 0x000000031a027812 */ /* 0x010fe400078ec0ff */
[----:B------:R-:W-:-:S03]  /*10bc0*/  SHF.R.U32.HI R34, RZ, 0x7, R26 ;  /* 0x00000007ff227819 */ /* 0x000fc6000001161a */
[----:B---3--:R-:W-:Y:S01]  /*10bd0*/  IMAD R2, R2, -0x2, R24 ;  /* 0xfffffffe02027824 */ /* 0x008fe200078e0218 */
[----:B------:R-:W-:-:S05]  /*10be0*/  LOP3.LUT R34, R34, 0x1, RZ, 0xc0, !PT ;  /* 0x0000000122227812 */ /* 0x000fca00078ec0ff */
[----:B------:R-:W-:Y:S02]  /*10bf0*/  IMAD.SHL.U32 R35, R34, 0x40, RZ ;  /* 0x0000004022237824 */ /* 0x000fe400078e00ff */
[----:B------:R-:W-:-:S05]  /*10c00*/  IMAD.SHL.U32 R32, R26, 0x2, RZ ;  /* 0x000000021a207824 */ /* 0x000fca00078e00ff */
[----:B------:R-:W-:Y:S01]  /*10c10*/  LOP3.LUT R32, R32, 0x6, RZ, 0xc0, !PT ;  /* 0x0000000620207812 */ /* 0x000fe200078ec0ff */
[----:B------:R-:W-:Y:S02]  /*10c20*/  IMAD.MOV.U32 R40, RZ, RZ, -0x1 ;  /* 0xffffffffff287424 */ /* 0x000fe400078e00ff */
[----:B0-----:R-:W-:-:S05]  /*10c30*/  IMAD.SHL.U32 R0, R25, 0x100, RZ ;  /* 0x0000010019007824 */ /* 0x001fca00078e00ff */
[----:B------:R-:W-:Y:S01]  /*10c40*/  ISETP.GE.AND P1, PT, R0, R24, PT ;  /* 0x000000180000720c */ /* 0x000fe20003f26270 */
[----:B------:R-:W-:Y:S01]  /*10c50*/  IMAD.IADD R0, R2, 0x1, -R0 ;  /* 0x0000000102007824 */ /* 0x000fe200078e0a00 */
[----:B------:R-:W-:Y:S02]  /*10c60*/  SHF.R.U32.HI R2, RZ, 0x2, R26 ;  /* 0x00000002ff027819 */ /* 0x000fe4000001161a */
[----:B------:R-:W-:Y:S02]  /*10c70*/  LOP3.LUT R24, R26, 0x60, RZ, 0xc0, !PT ;  /* 0x000000601a187812 */ /* 0x000fe400078ec0ff */
[----:B------:R-:W-:Y:S02]  /*10c80*/  LOP3.LUT R2, R2, 0x7, RZ, 0xc0, !PT ;  /* 0x0000000702027812 */ /* 0x000fe400078ec0ff */
[----:B------:R-:W-:Y:S02]  /*10c90*/  SHF.R.U32.HI R24, RZ, 0x1, R24 ;  /* 0x00000001ff187819 */ /* 0x000fe40000011618 */
[----:B------:R-:W-:-:S02]  /*10ca0*/  LOP3.LUT R35, R35, 0x40, R2, 0xe2, !PT ;  /* 0x0000004023237812 */ /* 0x000fc400078ee202 */
[----:B------:R-:W-:-:S05]  /*10cb0*/  IADD3 R2, RZ, -R24, -R2 ;  /* 0x80000018ff027210 */ /* 0x000fca0007ffe802 */
[----:B------:R-:W-:Y:S02]  /*10cc0*/  IMAD R34, R34, -0x40, R2 ;  /* 0xffffffc022227824 */ /* 0x000fe400078e0202 */
[----:B--2---:R-:W-:-:S05]  /*10cd0*/  IMAD.SHL.U32 R2, R27, 0x100, RZ ;  /* 0x000001001b027824 */ /* 0x004fca00078e00ff */
[C---:B------:R-:W-:Y:S01]  /*10ce0*/  ISETP.GE.OR P1, PT, R2.reuse, UR6, P1 ;  /* 0x0000000602007c0c */ /* 0x040fe20008f26670 */
[----:B------:R-:W-:Y:S01]  /*10cf0*/  IMAD.WIDE R38, R27, 0x100, RZ ;  /* 0x000001001b267825 */ /* 0x000fe200078e02ff */
[----:B------:R-:W-:Y:S02]  /*10d00*/  IADD3 R34, -R2, UR6, R34 ;  /* 0x0000000602227c10 */ /* 0x000fe4000fffe122 */
[----:B------:R-:W-:Y:S02]  /*10d10*/  PRMT R32, R32, 0x6540, R25 ;  /* 0x0000654020207816 */ /* 0x000fe40000000019 */
[----:B------:R-:W-:-:S07]  /*10d20*/  LOP3.LUT R35, R38, R35, R24, 0xfe, !PT ;  /* 0x0000002326237212 */ /* 0x000fce00078efe18 */
[----:B------:R-:W-:Y:S05]  /*10d30*/  @P1 BRA `(.L_x_35) ;  /* 0x0000012400d41947 */ /* 0x000fea0003800000 */
[----:B------:R-:W0:Y:S01]  /*10d40*/  LDC.64 R28, c[0x0][0x5c8] ;  /* 0x00017200ff1c7b82 */ /* 0x000e220000000a00 */
[----:B------:R-:W-:Y:S01]  /*10d50*/  USHF.R.S32.HI UR8, URZ, 0x1f, UR10 ;  /* 0x0000001f3f087899 */ /* 0x000fe2000801140a */
[--C-:B------:R-:W-:Y:S01]  /*10d60*/  SHF.R.S32.HI R33, RZ, 0x1f, R32.reuse ;  /* 0x0000001fff217819 */ /* 0x100fe20000011420 */
[----:B------:R-:W-:Y:S01]  /*10d70*/  ULDC.64 UR16, c[0x0][0x5d0] ;  /* 0x0001740000107ab9 */ /* 0x000fe20000000a00 */
[----:B------:R-:W-:Y:S01]  /*10d80*/  BSSY B0, `(.L_x_35) ;  /* 0x0001270000007945 */ /* 0x000fe20003800000 */
[----:B------:R-:W-:Y:S02]  /*10d90*/  UIMAD UR6, UR8, UR16, URZ ;  /* 0x00000010080672a4 */ /* 0x000fe4000f8e023f */
[----:B------:R-:W-:Y:S02]  /*10da0*/  IMAD.U32 R26, RZ, RZ, UR16 ;  /* 0x00000010ff1a7e24 */ /* 0x000fe4000f8e00ff */
[----:B------:R-:W-:Y:S02]  /*10db0*/  UIMAD UR6, UR10, UR17, UR6 ;  /* 0x000000110a0672a4 */ /* 0x000fe4000f8e0206 */
[----:B------:R-:W-:-:S04]  /*10dc0*/  IMAD.WIDE.U32 R26, R26, UR10, R32 ;  /* 0x0000000a1a1a7c25 */ /* 0x000fc8000f8e0020 */
[----:B------:R-:W-:Y:S01]  /*10dd0*/  VIADD R27, R27, UR6 ;  /* 0x000000061b1b7c36 */ /* 0x000fe20008000000 */
[----:B------:R-:W-:Y:S01]  /*10de0*/  ULDC.64 UR6, c[0x0][0x5c0] ;  /* 0x0001700000067ab9 */ /* 0x000fe20000000a00 */
[-C--:B0-----:R-:W-:Y:S01]  /*10df0*/  IMAD R2, R39, R28.reuse, RZ ;  /* 0x0000001c27027224 */ /* 0x081fe200078e02ff */
[----:B------:R-:W-:Y:S01]  /*10e00*/  SHF.L.U64.HI R36, R28, 0x3, R29 ;  /* 0x000000031c247819 */ /* 0x000fe2000001021d */
[----:B------:R-:W-:-:S04]  /*10e10*/  IMAD.WIDE.U32 R26, R35, R28, R26 ;  /* 0x0000001c231a7225 */ /* 0x000fc800078e001a */
[----:B------:R-:W-:Y:S01]  /*10e20*/  IMAD R2, R35, R29, R2 ;  /* 0x0000001d23027224 */ /* 0x000fe200078e0202 */
[----:B------:R-:W-:Y:S02]  /*10e30*/  LEA R30, P2, R28, R26, 0x7 ;  /* 0x0000001a1c1e7211 */ /* 0x000fe400078438ff */
[----:B------:R-:W-:Y:S01]  /*10e40*/  IADD3 R24, P1, R26, UR6, RZ ;  /* 0x000000061a187c10 */ /* 0x000fe2000ff3e0ff */
[----:B------:R-:W-:Y:S02]  /*10e50*/  IMAD.IADD R2, R27, 0x1, R2 ;  /* 0x000000011b027824 */ /* 0x000fe400078e0202 */
[----:B------:R-:W-:-:S03]  /*10e60*/  IMAD.SHL.U32 R27, R28, 0x8, RZ ;  /* 0x000000081c1b7824 */ /* 0x000fc600078e00ff */
[----:B------:R-:W-:Y:S02]  /*10e70*/  LEA.HI.X R31, R28, R2, R29, 0x7, P2 ;  /* 0x000000021c1f7211 */ /* 0x000fe400010f3c1d */
[--C-:B------:R-:W-:Y:S02]  /*10e80*/  IADD3 R26, P5, P6, R26, UR6, R27.reuse ;  /* 0x000000061a1a7c10 */ /* 0x100fe4000febe01b */
[----:B------:R-:W-:Y:S02]  /*10e90*/  IADD3 R28, P2, P3, R30, UR6, R27 ;  /* 0x000000061e1c7c10 */ /* 0x000fe4000fb5e01b */
[C---:B------:R-:W-:Y:S02]  /*10ea0*/  IADD3.X R27, R2.reuse, UR7, R36, P5, P6 ;  /* 0x00000007021b7c10 */ /* 0x040fe4000afec424 */
[----:B------:R-:W-:Y:S02]  /*10eb0*/  FSETP.NEU.AND P5, PT, RZ, UR21, PT ;  /* 0x00000015ff007c0b */ /* 0x000fe4000bfad000 */
[----:B------:R-:W-:-:S02]  /*10ec0*/  IADD3.X R25, R2, UR7, RZ, P1, !PT ;  /* 0x0000000702197c10 */ /* 0x000fc40008ffe4ff */
[----:B------:R-:W-:Y:S02]  /*10ed0*/  IADD3 R30, P1, R30, UR6, RZ ;  /* 0x000000061e1e7c10 */ /* 0x000fe4000ff3e0ff */
[C---:B------:R-:W-:Y:S02]  /*10ee0*/  IADD3.X R29, R31.reuse, UR7, R36, P2, P3 ;  /* 0x000000071f1d7c10 */ /* 0x040fe400097e6424 */
[----:B------:R-:W-:-:S05]  /*10ef0*/  IADD3.X R31, R31, UR7, RZ, P1, !PT ;  /* 0x000000071f1f7c10 */ /* 0x000fca0008ffe4ff */
[----:B------:R-:W-:Y:S05]  /*10f00*/  @!P5 BRA `(.L_x_36) ;  /* 0x000000d800f8d947 */ /* 0x000fea0003800000 */
[----:B------:R-:W-:Y:S01]  /*10f10*/  ULDC.64 UR6, c[0x0][0x5b8] ;  /* 0x00016e0000067ab9 */ /* 0x000fe20000000a00 */
[----:B------:R-:W-:Y:S01]  /*10f20*/  BSSY B1, `(.L_x_37) ;  /* 0x0000013000017945 */ /* 0x000fe20003800000 */
[----:B------:R-:W-:Y:S01]  /*10f30*/  IMAD.U32 R2, RZ, RZ, UR6 ;  /* 0x00000006ff027e24 */ /* 0x000fe2000f8e00ff */
[----:B------:R-:W-:-:S03]  /*10f40*/  UIMAD UR6, UR8, UR6, URZ ;  /* 0x00000006080672a4 */ /* 0x000fc6000f8e023f */
[----:B------:R-:W-:Y:S01]  /*10f50*/  IMAD.WIDE.U32 R32, R2, UR10, R32 ;  /* 0x0000000a02207c25 */ /* 0x000fe2000f8e0020 */
[----:B------:R-:W-:-:S03]  /*10f60*/  UIMAD UR6, UR10, UR7, UR6 ;  /* 0x000000070a0672a4 */ /* 0x000fc6000f8e0206 */
[----:B------:R-:W-:Y:S01]  /*10f70*/  IMAD.MOV.U32 R36, RZ, RZ, R32 ;  /* 0x000000ffff247224 */ /* 0x000fe200078e0020 */
[----:B------:R-:W-:Y:S02]  /*10f80*/  ULDC.64 UR10, c[0x0][0x5a8] ;  /* 0x00016a00000a7ab9 */ /* 0x000fe40000000a00 */
[----:B------:R-:W-:Y:S01]  /*10f90*/  VIADD R37, R33, UR6 ;  /* 0x0000000621257c36 */ /* 0x000fe20008000000 */
[----:B------:R-:W-:Y:S02]  /*10fa0*/  ULDC.64 UR6, c[0x0][0x5b0] ;  /* 0x00016c0000067ab9 */ /* 0x000fe40000000a00 */
[----:B------:R-:W-:Y:S02]  /*10fb0*/  IMAD R2, R39, UR6, RZ ;  /* 0x0000000627027c24 */ /* 0x000fe4000f8e02ff */
[----:B------:R-:W-:-:S04]  /*10fc0*/  IMAD.WIDE.U32 R32, R35, UR6, R36 ;  /* 0x0000000623207c25 */ /* 0x000fc8000f8e0024 */
[----:B------:R-:W-:Y:S01]  /*10fd0*/  IMAD R2, R35, UR7, R2 ;  /* 0x0000000723027c24 */ /* 0x000fe2000f8e0202 */
[----:B------:R-:W-:-:S04]  /*10fe0*/  IADD3 R32, P1, R32, UR10, RZ ;  /* 0x0000000a20207c10 */ /* 0x000fc8000ff3e0ff */
[--C-:B------:R-:W-:Y:S02]  /*10ff0*/  IADD3.X R33, R33, UR11, R2.reuse, P1, !PT ;  /* 0x0000000b21217c10 */ /* 0x100fe40008ffe402 */
[----:B------:R-:W-:Y:S02]  /*11000*/  ISETP.GE.AND P1, PT, R34, 0x1, PT ;  /* 0x000000012200780c */ /* 0x000fe40003f26270 */
[----:B------:R-:W-:Y:S02]  /*11010*/  PRMT R2, RZ, 0x7610, R2 ;  /* 0x00007610ff027816 */ /* 0x000fe40000000002 */
[----:B------:R-:W-:-:S13]  /*11020*/  ISETP.LT.OR P2, PT, R0, 0x1, !P1 ;  /* 0x000000010000780c */ /* 0x000fda0004f41670 */
[----:B------:R-:W-:Y:S05]  /*11030*/  @P2 BRA `(.L_x_38) ;  /* 0x0000000000042947 */ /* 0x000fea0003800000 */
[----:B------:R0:W5:Y:S02]  /*11040*/  LDG.E.U8 R2, desc[UR14][R32.64] ;  /* 0x0000000e20027981 */ /* 0x000164000c1e1100 */
.L_x_38:
[----:B------:R-:W-:Y:S05]  /*11050*/  BSYNC B1 ;  /* 0x0000000000017941 */ /* 0x000fea0003800000 */
.L_x_37:
[----:B-----5:R-:W-:Y:S01]  /*11060*/  LOP3.LUT R2, R2, 0xff, RZ, 0xc0, !PT ;  /* 0x000000ff02027812 */ /* 0x020fe200078ec0ff */
[----:B------:R-:W-:Y:S03]  /*11070*/  BSSY B1, `(.L_x_39) ;  /* 0x000000b000017945 */ /* 0x000fe60003800000 */
[----:B------:R-:W-:-:S05]  /*11080*/  F2FP.F16.E5M2.UNPACK_B R2, R2 ;  /* 0x00000002ff02723e */ /* 0x000fca00020004ff */
[----:B------:R-:W-:-:S05]  /*11090*/  HADD2.F32 R2, -RZ, R2.H0_H0 ;  /* 0x20000002ff027230 */ /* 0x000fca0000004100 */
[----:B------:R-:W-:-:S04]  /*110a0*/  FMUL R2, R2, UR21 ;  /* 0x0000001502027c20 */ /* 0x000fc80008400000 */
[--C-:B------:R-:W-:Y:S01]  /*110b0*/  FFMA R3, R3, UR20, R2.reuse ;  /* 0x0000001403037c23 */ /* 0x100fe20008000002 */
[----:B------:R-:W-:-:S04]  /*110c0*/  PRMT R2, RZ, 0x7610, R2 ;  /* 0x00007610ff027816 */ /* 0x000fc80000000002 */
[----:B------:R-:W-:-:S05]  /*110d0*/  F2FP.SATFINITE.E5M2.F32.PACK_AB_MERGE_C R3, RZ, R3, RZ ;  /* 0x00000003ff03723e */ /* 0x000fca00048060ff */
[----:B------:R2:W-:Y:S01]  /*110e0*/  @!P2 STG.E.U8 desc[UR14][R24.64], R3 ;  /* 0x000000031800a986 */ /* 0x0005e2000c10110e */
[----:B------:R-:W-:-:S13]  /*110f0*/  ISETP.LT.OR P2, PT, R0, 0x2, !P1 ;  /* 0x000000020000780c */ /* 0x000fda0004f41670 */
[----:B--2---:R-:W-:Y:S05]  /*11100*/  @P2 BRA `(.L_x_40) ;  /* 0x0000000000042947 */ /* 0x004fea0003800000 */
[----:B------:R2:W5:Y:S02]  /*11110*/  LDG.E.U8 R2, desc[UR14][R32.64+0x1] ;  /* 0x0000010e20027981 */ /* 0x000564000c1e1100 */
.L_x_40:
[----:B------:R-:W-:Y:S05]  /*11120*/  BSYNC B1 ;  /* 0x0000000000017941 */ /* 0x000fea0003800000 */
.L_x_39:
[----:B-----5:R-:W-:Y:S01]  /*11130*/  LOP3.LUT R2, R2, 0xff, RZ, 0xc0, !PT ;  /* 0x000000ff02027812 */ /* 0x020fe200078ec0ff */
[----:B------:R-:W-:Y:S03]  /*11140*/  BSSY B1, `(.L_x_41) ;  /* 0x0000013000017945 */ /* 0x000fe60003800000 */
[----:B------:R-:W-:-:S05]  /*11150*/  F2FP.F16.E5M2.UNPACK_B R2, R2 ;  /* 0x00000002ff02723e */ /* 0x000fca00020004ff */
[----:B------:R-:W-:-:S05]  /*11160*/  HADD2.F32 R2, -RZ, R2.H0_H0 ;  /* 0x20000002ff027230 */ /* 0x000fca0000004100 */
[----:B------:R-:W-:-:S04]  /*11170*/  FMUL R2, R2, UR21 ;  /* 0x0000001502027c20 */ /* 0x000fc80008400000 */
[----:B------:R-:W-:-:S05]  /*11180*/  FFMA R4, R4, UR20, R2 ;  /* 0x0000001404047c23 */ /* 0x000fca0008000002 */
[----:B------:R-:W-:-:S05]  /*11190*/  F2FP.SATFINITE.E5M2.F32.PACK_AB_MERGE_C R4, RZ, R4, RZ ;  /* 0x00000004ff04723e */ /* 0x000fca00048060ff */
[----:B------:R3:W-:Y:S01]  /*111a0*/  @!P2 STG.E.U8 desc[UR14][R24.64+0x1], R4 ;  /* 0x000001041800a986 */ /* 0x0007e2000c10110e */
[----:B------:R-:W-:-:S05]  /*111b0*/  IADD3 R2, P2, R35, 0x8, RZ ;  /* 0x0000000823027810 */ /* 0x000fca0007f5e0ff */
[----:B------:R-:W-:-:S04]  /*111c0*/  IMAD.X R3, RZ, RZ, R39, P2 ;  /* 0x000000ffff037224 */ /* 0x000fc800010e0627 */
[----:B------:R-:W-:-:S04]  /*111d0*/  IMAD R3, R3, UR6, RZ ;  /* 0x0000000603037c24 */ /* 0x000fc8000f8e02ff */
[C---:B---3--:R-:W-:Y:S02]  /*111e0*/  IMAD R4, R2.reuse, UR7, R3 ;  /* 0x0000000702047c24 */ /* 0x048fe4000f8e0203 */
[----:B------:R-:W-:-:S03]  /*111f0*/  IMAD.WIDE.U32 R2, R2, UR6, R36 ;  /* 0x0000000602027c25 */ /* 0x000fc6000f8e0024 */
[----:B------:R-:W-:-:S04]  /*11200*/  IADD3 R2, P2, R2, UR10, RZ ;  /* 0x0000000a02027c10 */ /* 0x000fc8000ff5e0ff */
[--C-:B------:R-:W-:Y:S02]  /*11210*/  IADD3.X R3, R3, UR11, R4.reuse, P2, !PT ;  /* 0x0000000b03037c10 */ /* 0x100fe400097fe404 */
[----:B------:R-:W-:Y:S02]  /*11220*/  ISETP.GE.AND P2, PT, R34, 0x9, PT ;  /* 0x000000092200780c */ /* 0x000fe40003f46270 */
[----:B------:R-:W-:Y:S02]  /*11230*/  PRMT R4, RZ, 0x7610, R4 ;  /* 0x00007610ff047816 */ /* 0x000fe40000000004 */
[----:B------:R-:W-:-:S13]  /*11240*/  ISETP.LT.OR P3, PT, R0, 0x1, !P2 ;  /* 0x000000010000780c */ /* 0x000fda0005761670 */
[----:B------:R-:W-:Y:S05]  /*11250*/  @P3 BRA `(.L_x_42) ;  /* 0x0000000000043947 */ /* 0x000fea0003800000 */
[----:B------:R3:W5:Y:S02]  /*11260*/  LDG.E.U8 R4, desc[UR14][R2.64] ;  /* 0x0000000e02047981 */ /* 0x000764000c1e1100 */
.L_x_42:
[----:B------:R-:W-:Y:S05]  /*11270*/  BSYNC B1 ;  /* 0x0000000000017941 */ /* 0x000fea0003800000 */
.L_x_41:
        /* <DEDUP_REMOVED lines=10> */
[----:B----4-:R-:W-:Y:S05]  /*11320*/  @P3 BRA `(.L_x_44) ;  /* 0x0000000000043947 */ /* 0x010fea0003800000 */
[----:B------:R4:W5:Y:S02]  /*11330*/  LDG.E.U8 R4, desc[UR14][R2.64+0x1] ;  /* 0x0000010e02047981 */ /* 0x000964000c1e1100 */
.L_x_44:
[----:B------:R-:W-:Y:S05]  /*11340*/  BSYNC B1 ;  /* 0x0000000000017941 */ /* 0x000fea0003800000 */
.L_x_43:
[----:B-----5:R-:W-:Y:S01]  /*11350*/  LOP3.LUT R4, R4, 0xff, RZ, 0xc0, !PT ;  /* 0x000000ff04047812 */ /* 0x020fe200078ec0ff */
[----:B------:R-:W-:Y:S01]  /*11360*/  BSSY B1, `(.L_x_45) ;  /* 0x000000b000017945 */ /* 0x000fe20003800000 */
[----:B------:R-:W-:Y:S02]  /*11370*/  ISETP.LT.OR P5, PT, R0, 0x9, !P1 ;  /* 0x000000090000780c */ /* 0x000fe40004fa1670 */
[----:B------:R-:W-:-:S05]  /*11380*/  F2FP.F16.E5M2.UNPACK_B R4, R4 ;  /* 0x00000004ff04723e */ /* 0x000fca00020004ff */
[----:B------:R-:W-:-:S05]  /*11390*/  HADD2.F32 R4, -RZ, R4.H0_H0 ;  /* 0x20000004ff047230 */ /* 0x000fca0000004100 */
[----:B------:R-:W-:-:S04]  /*113a0*/  FMUL R4, R4, UR21 ;  /* 0x0000001504047c20 */ /* 0x000fc80008400000 */
[--C-:B------:R-:W-:Y:S01]  /*113b0*/  FFMA R6, R6, UR20, R4.reuse ;  /* 0x0000001406067c23 */ /* 0x100fe20008000004 */
[----:B------:R-:W-:-:S04]  /*113c0*/  PRMT R4, RZ, 0x7610, R4 ;  /* 0x00007610ff047816 */ /* 0x000fc80000000004 */
[----:B------:R-:W-:-:S05]  /*113d0*/  F2FP.SATFINITE.E5M2.F32.PACK_AB_MERGE_C R6, RZ, R6, RZ ;  /* 0x00000006ff06723e */ /* 0x000fca00048060ff */
[----:B------:R0:W-:Y:S01]  /*113e0*/  @!P3 STG.E.U8 desc[UR14][R26.64+0x1], R6 ;  /* 0x000001061a00b986 */ /* 0x0001e2000c10110e */
[----:B------:R-:W-:Y:S05]  /*113f0*/  @P5 BRA `(.L_x_46) ;  /* 0x0000000000045947 */ /* 0x000fea0003800000 */
[----:B------:R0:W5:Y:S02]  /*11400*/  LDG.E.U8 R4, desc[UR14][R32.64+0x8] ;  /* 0x0000080e20047981 */ /* 0x000164000c1e1100 */
.L_x_46:
[----:B------:R-:W-:Y:S05]  /*11410*/  BSYNC B1 ;  /* 0x0000000000017941 */ /* 0x000fea0003800000 */
.L_x_45:
        /* <DEDUP_REMOVED lines=12> */
.L_x_48:
[----:B------:R-:W-:Y:S05]  /*114e0*/  BSYNC B1 ;  /* 0x0000000000017941 */ /* 0x000fea0003800000 */
.L_x_47:
        /* <DEDUP_REMOVED lines=12> */
.L_x_50:
[----:B------:R-:W-:Y:S05]  /*115b0*/  BSYNC B1 ;  /* 0x0000000000017941 */ /* 0x000fea0003800000 */
.L_x_49:
        /* <DEDUP_REMOVED lines=12> */
.L_x_52:
[----:B------:R-:W-:Y:S05]  /*11680*/  BSYNC B1 ;  /* 0x0000000000017941 */ /* 0x000fea0003800000 */
.L_x_51:
        /* <DEDUP_REMOVED lines=12> */
.L_x_54:
[----:B------:R-:W-:Y:S05]  /*11750*/  BSYNC B1 ;  /* 0x0000000000017941 */ /* 0x000fea0003800000 */
.L_x_53:
        /* <DEDUP_REMOVED lines=12> */
.L_x_56:
[----:B------:R-:W-:Y:S05]  /*11820*/  BSYNC B1 ;  /* 0x0000000000017941 */ /* 0x000fea0003800000 */
.L_x_55:
        /* <DEDUP_REMOVED lines=12> */
.L_x_58:
[----:B------:R-:W-:Y:S05]  /*118f0*/  BSYNC B1 ;  /* 0x0000000000017941 */ /* 0x000fea0003800000 */
.L_x_57:
        /* <DEDUP_REMOVED lines=12> */
.L_x_60:
[----:B------:R-:W-:Y:S05]  /*119c0*/  BSYNC B1 ;  /* 0x0000000000017941 */ /* 0x000fea0003800000 */
.L_x_59:
        /* <DEDUP_REMOVED lines=12> */
.L_x_62:
[----:B------:R-:W-:Y:S05]  /*11a90*/  BSYNC B1 ;  /* 0x0000000000017941 */ /* 0x000fea0003800000 */
.L_x_61:
        /* <DEDUP_REMOVED lines=12> */
.L_x_64:
[----:B------:R-:W-:Y:S05]  /*11b60*/  BSYNC B1 ;  /* 0x0000000000017941 */ /* 0x000fea0003800000 */
.L_x_63:
        /* <DEDUP_REMOVED lines=12> */
.L_x_66:
[----:B------:R-:W-:Y:S05]  /*11c30*/  BSYNC B1 ;  /* 0x0000000000017941 */ /* 0x000fea0003800000 */
.L_x_65:
        /* <DEDUP_REMOVED lines=12> */
.L_x_68:
[----:B------:R-:W-:Y:S05]  /*11d00*/  BSYNC B1 ;  /* 0x0000000000017941 */ /* 0x000fea0003800000 */
.L_x_67:
        /* <DEDUP_REMOVED lines=12> */
.L_x_70:
[----:B------:R-:W-:Y:S05]  /*11dd0*/  BSYNC B1 ;  /* 0x0000000000017941 */ /* 0x000fea0003800000 */
.L_x_69:
        /* <DEDUP_REMOVED lines=12> */
.L_x_72:
[----:B------:R-:W-:Y:S05]  /*11ea0*/  BSYNC B1 ;  /* 0x0000000000017941 */ /* 0x000fea0003800000 */
.L_x_71:
        /* <DEDUP_REMOVED lines=12> */
.L_x_74:
[----:B------:R-:W-:Y:S05]  /*11f70*/  BSYNC B1 ;  /* 0x0000000000017941 */ /* 0x000fea0003800000 */
.L_x_73:
        /* <DEDUP_REMOVED lines=12> */
.L_x_76:
[----:B------:R-:W-:Y:S05]  /*12040*/  BSYNC B1 ;  /* 0x0000000000017941 */ /* 0x000fea0003800000 */
.L_x_75:
        /* <DEDUP_REMOVED lines=12> */
.L_x_78:
[----:B------:R-:W-:Y:S05]  /*12110*/  BSYNC B1 ;  /* 0x0000000000017941 */ /* 0x000fea0003800000 */
.L_x_77:
        /* <DEDUP_REMOVED lines=12> */
.L_x_80:
[----:B------:R-:W-:Y:S05]  /*121e0*/  BSYNC B1 ;  /* 0x0000000000017941 */ /* 0x000fea0003800000 */
.L_x_79:
        /* <DEDUP_REMOVED lines=12> */
.L_x_82:
[----:B------:R-:W-:Y:S05]  /*122b0*/  BSYNC B1 ;  /* 0x0000000000017941 */ /* 0x000fea0003800000 */
.L_x_81:
        /* <DEDUP_REMOVED lines=12> */
.L_x_84:
[----:B------:R-:W-:Y:S05]  /*12380*/  BSYNC B1 ;  /* 0x0000000000017941 */ /* 0x000fea0003800000 */
.L_x_83:
        /* <DEDUP_REMOVED lines=12> */
.L_x_86:
[----:B------:R-:W-:Y:S05]  /*12450*/  BSYNC B1 ;  /* 0x0000000000017941 */ /* 0x000fea0003800000 */
.L_x_85:
        /* <DEDUP_REMOVED lines=12> */
.L_x_88:
[----:B------:R-:W-:Y:S05]  /*12520*/  BSYNC B1 ;  /* 0x0000000000017941 */ /* 0x000fea0003800000 */
.L_x_87:
        /* <DEDUP_REMOVED lines=12> */
.L_x_90:
[----:B------:R-:W-:Y:S05]  /*125f0*/  BSYNC B1 ;  /* 0x0000000000017941 */ /* 0x000fea0003800000 */
.L_x_89:
        /* <DEDUP_REMOVED lines=12> */
.L_x_92:
[----:B------:R-:W-:Y:S05]  /*126c0*/  BSYNC B1 ;  /* 0x0000000000017941 */ /* 0x000fea0003800000 */
.L_x_91:
        /* <DEDUP_REMOVED lines=12> */
.L_x_94:
[----:B------:R-:W-:Y:S05]  /*12790*/  BSYNC B1 ;  /* 0x0000000000017941 */ /* 0x000fea0003800000 */
.L_x_93:
        /* <DEDUP_REMOVED lines=12> */
.L_x_96:
[----:B------:R-:W-:Y:S05]  /*12860*/  BSYNC B1 ;  /* 0x0000000000017941 */ /* 0x000fea0003800000 */
.L_x_95:
        /* <DEDUP_REMOVED lines=12> */
.L_x_98:
[----:B------:R-:W-:Y:S05]  /*12930*/  BSYNC B1 ;  /* 0x0000000000017941 */ /* 0x000fea0003800000 */
.L_x_97:
        /* <DEDUP_REMOVED lines=12> */
.L_x_100:
[----:B------:R-:W-:Y:S05]  /*12a00*/  BSYNC B1 ;  /* 0x0000000000017941 */ /* 0x000fea0003800000 */
.L_x_99:
        /* <DEDUP_REMOVED lines=12> */
.L_x_102:
[----:B------:R-:W-:Y:S05]  /*12ad0*/  BSYNC B1 ;  /* 0x0000000000017941 */ /* 0x000fea0003800000 */
.L_x_101:
        /* <DEDUP_REMOVED lines=12> */
.L_x_104:
[----:B------:R-:W-:Y:S05]  /*12ba0*/  BSYNC B1 ;  /* 0x0000000000017941 */ /* 0x000fea0003800000 */
.L_x_103:
        /* <DEDUP_REMOVED lines=12> */
.L_x_106:
[----:B------:R-:W-:Y:S05]  /*12c70*/  BSYNC B1 ;  /* 0x0000000000017941 */ /* 0x000fea0003800000 */
.L_x_105:
        /* <DEDUP_REMOVED lines=12> */
.L_x_108:
[----:B------:R-:W-:Y:S05]  /*12d40*/  BSYNC B1 ;  /* 0x0000000000017941 */ /* 0x000fea0003800000 */
.L_x_107:
        /* <DEDUP_REMOVED lines=12> */
.L_x_110:
[----:B------:R-:W-:Y:S05]  /*12e10*/  BSYNC B1 ;  /* 0x0000000000017941 */ /* 0x000fea0003800000 */
.L_x_109:
        /* <DEDUP_REMOVED lines=12> */
.L_x_112:
[----:B------:R-:W-:Y:S05]  /*12ee0*/  BSYNC B1 ;  /* 0x0000000000017941 */ /* 0x000fea0003800000 */
.L_x_111:
        /* <DEDUP_REMOVED lines=12> */
.L_x_114:
[----:B------:R-:W-:Y:S05]  /*12fb0*/  BSYNC B1 ;  /* 0x0000000000017941 */ /* 0x000fea0003800000 */
.L_x_113:
        /* <DEDUP_REMOVED lines=12> */
.L_x_116:
[----:B------:R-:W-:Y:S05]  /*13080*/  BSYNC B1 ;  /* 0x0000000000017941 */ /* 0x000fea0003800000 */
.L_x_115:
        /* <DEDUP_REMOVED lines=12> */
.L_x_118:
[----:B------:R-:W-:Y:S05]  /*13150*/  BSYNC B1 ;  /* 0x0000000000017941 */ /* 0x000fea0003800000 */
.L_x_117:
        /* <DEDUP_REMOVED lines=12> */
.L_x_120:
[----:B------:R-:W-:Y:S05]  /*13220*/  BSYNC B1 ;  /* 0x0000000000017941 */ /* 0x000fea0003800000 */
.L_x_119:
[----:B-----5:R-:W-:Y:S01]  /*13230*/  LOP3.LUT R4, R4, 0xff, RZ, 0xc0, !PT ;  /* 0x000000ff04047812 */ /* 0x020fe200078ec0ff */
[----:B------:R-:W-:Y:S01]  /*13240*/  BSSY B1, `(.L_x_121) ;  /* 0x000000b000017945 */ /* 0x000fe20003800000 */
[----:B------:R-:W-:Y:S02]  /*13250*/  ISETP.LT.OR P5, PT, R0, 0x51, !P2 ;  /* 0x000000510000780c */ /* 0x000fe400057a1670 */
[----:B------:R-:W-:-:S05]  /*13260*/  F2FP.F16.E5M2.UNPACK_B R4, R4 ;  /* 0x00000004ff04723e */ /* 0x000fca00020004ff */
[----:B------:R-:W-:-:S05]  /*13270*/  HADD2.F32 R4, -RZ, R4.H0_H0 ;  /* 0x20000004ff047230 */ /* 0x000fca0000004100 */
[----:B------:R-:W-:-:S04]  /*13280*/  FMUL R4, R4, UR21 ;  /* 0x0000001504047c20 */ /* 0x000fc80008400000 */
[----:B------:R-:W-:-:S05]  /*13290*/  FFMA R4, R172, UR20, R4 ;  /* 0x00000014ac047c23 */ /* 0x000fca0008000004 */
[----:B------:R-:W-:Y:S02]  /*132a0*/  F2FP.SATFINITE.E5M2.F32.PACK_AB_MERGE_C R5, RZ, R4, RZ ;  /* 0x00000004ff05723e */ /* 0x000fe400048060ff */
[----:B------:R-:W-:-:S03]  /*132b0*/  PRMT R4, RZ, 0x7610, R4 ;  /* 0x00007610ff047816 */ /* 0x000fc60000000004 */
[----:B------:R0:W-:Y:S01]  /*132c0*/  @!P3 STG.E.U8 desc[UR14][R24.64+0x51], R5 ;  /* 0x000051051800b986 */ /* 0x0001e2000c10110e */
[----:B------:R-:W-:Y:S05]  /*132d0*/  @P5 BRA `(.L_x_122) ;  /* 0x0000000000045947 */ /* 0x000fea0003800000 */
[----:B------:R0:W5:Y:S02]  /*132e0*/  LDG.E.U8 R4, desc[UR14][R2.64+0x50] ;  /* 0x0000500e02047981 */ /* 0x000164000c1e1100 */
.L_x_122:
[----:B------:R-:W-:Y:S05]  /*132f0*/  BSYNC B1 ;  /* 0x0000000000017941 */ /* 0x000fea0003800000 */
.L_x_121:
[----:B-----5:R-:W-:Y:S01]  /*13300*/  LOP3.LUT R4, R4, 0xff, RZ, 0xc0, !PT ;  /* 0x000000ff04047812 */ /* 0x020fe200078ec0ff */
[----:B------:R-:W-:Y:S01]  /*13310*/  BSSY B1, `(.L_x_123) ;  /* 0x000000b000017945 */ /* 0x000fe20003800000 */
[----:B------:R-:W-:Y:S02]  /*13320*/  ISETP.LT.OR P3, PT, R0, 0x52, !P2 ;  /* 0x000000520000780c */ /* 0x000fe40005761670 */
[----:B------:R-:W-:-:S05]  /*13330*/  F2FP.F16.E5M2.UNPACK_B R4, R4 ;  /* 0x00000004ff04723e */ /* 0x000fca00020004ff */
[----:B------:R-:W-:-:S05]  /*13340*/  HADD2.F32 R4, -RZ, R4.H0_H0 ;  /* 0x20000004ff047230 */ /* 0x000fca0000004100 */
[----:B------:R-:W-:-:S04]  /*13350*/  FMUL R4, R4, UR21 ;  /* 0x0000001504047c20 */ /* 0x000fc80008400000 */
[----:B------:R-:W-:-:S05]  /*13360*/  FFMA R4, R173, UR20, R4 ;  /* 0x00000014ad047c23 */ /* 0x000fca0008000004 */
[----:B0-----:R-:W-:Y:S02]  /*13370*/  F2FP.SATFINITE.E5M2.F32.PACK_AB_MERGE_C R5, RZ, R4, RZ ;  /* 0x00000004ff05723e */ /* 0x001fe400048060ff */
[----:B------:R-:W-:-:S03]  /*13380*/  PRMT R4, RZ, 0x7610, R4 ;  /* 0x00007610ff047816 */ /* 0x000fc60000000004 */
[----:B------:R0:W-:Y:S01]  /*13390*/  @!P5 STG.E.U8 desc[UR14][R26.64+0x50], R5 ;  /* 0x000050051a00d986 */ /* 0x0001e2000c10110e */
[----:B------:R-:W-:Y:S05]  /*133a0*/  @P3 BRA `(.L_x_124) ;  /* 0x0000000000043947 */ /* 0x000fea0003800000 */
[----:B------:R0:W5:Y:S02]  /*133b0*/  LDG.E.U8 R4, desc[UR14][R2.64+0x51] ;  /* 0x0000510e02047981 */ /* 0x000164000c1e1100 */
.L_x_124:
[----:B------:R-:W-:Y:S05]  /*133c0*/  BSYNC B1 ;  /* 0x0000000000017941 */ /* 0x000fea0003800000 */
.L_x_123:
        /* <DEDUP_REMOVED lines=12> */
.L_x_126:
[----:B------:R-:W-:Y:S05]  /*13490*/  BSYNC B1 ;  /* 0x0000000000017941 */ /* 0x000fea0003800000 */
.L_x_125:
        /* <DEDUP_REMOVED lines=12> */
.L_x_128:
[----:B------:R-:W-:Y:S05]  /*13560*/  BSYNC B1 ;  /* 0x0000000000017941 */ /* 0x000fea0003800000 */
.L_x_127:
[----:B-----5:R-:W-:Y:S01]  /*13570*/  LOP3.LUT R4, R4, 0xff, RZ, 0xc0, !PT ;  /* 0x000000ff04047812 */ /* 0x020fe200078ec0ff */
[----:B------:R-:W-:Y:S01]  /*13580*/  BSSY B1, `(.L_x_129) ;  /* 0x000000b000017945 */ /* 0x000fe20003800000 */
[----:B------:R-:W-:Y:S02]  /*13590*/  ISETP.LT.OR P5, PT, R0, 0x59, !P2 ;  /* 0x000000590000780c */ /* 0x000fe400057a1670 */
[----:B------:R-:W-:-:S05]  /*135a0*/  F2FP.F16.E5M2.UNPACK_B R4, R4 ;  /* 0x00000004ff04723e */ /* 0x000fca00020004ff */
[----:B------:R-:W-:-:S05]  /*135b0*/  HADD2.F32 R4, -RZ, R4.H0_H0 ;  /* 0x20000004ff047230 */ /* 0x000fca0000004100 */
[----:B0-----:R-:W-:Y:S01]  /*135c0*/  FMUL R5, R4, UR21 ;  /* 0x0000001504057c20 */ /* 0x001fe20008400000 */
[----:B------:R-:W-:-:S03]  /*135d0*/  PRMT R4, RZ, 0x7610, R4 ;  /* 0x00007610ff047816 */ /* 0x000fc60000000004 */
[----:B------:R-:W-:-:S05]  /*135e0*/  FFMA R5, R176, UR20, R5 ;  /* 0x00000014b0057c23 */ /* 0x000fca0008000005 */
[----:B------:R-:W-:-:S05]  /*135f0*/  F2FP.SATFINITE.E5M2.F32.PACK_AB_MERGE_C R5, RZ, R5, RZ ;  /* 0x00000005ff05723e */ /* 0x000fca00048060ff */
[----:B------:R0:W-:Y:S01]  /*13600*/  @!P3 STG.E.U8 desc[UR14][R24.64+0x59], R5 ;  /* 0x000059051800b986 */ /* 0x0001e2000c10110e */
[----:B------:R-:W-:Y:S05]  /*13610*/  @P5 BRA `(.L_x_130) ;  /* 0x0000000000045947 */ /* 0x000fea0003800000 */
[----:B------:R0:W5:Y:S02]  /*13620*/  LDG.E.U8 R4, desc[UR14][R2.64+0x58] ;  /* 0x0000580e02047981 */ /* 0x000164000c1e1100 */
.L_x_130:
[----:B------:R-:W-:Y:S05]  /*13630*/  BSYNC B1 ;  /* 0x0000000000017941 */ /* 0x000fea0003800000 */
.L_x_129:
        /* <DEDUP_REMOVED lines=12> */
.L_x_132:
[----:B------:R-:W-:Y:S05]  /*13700*/  BSYNC B1 ;  /* 0x0000000000017941 */ /* 0x000fea0003800000 */
.L_x_131:
        /* <DEDUP_REMOVED lines=12> */
.L_x_134:
[----:B------:R-:W-:Y:S05]  /*137d0*/  BSYNC B1 ;  /* 0x0000000000017941 */ /* 0x000fea0003800000 */
.L_x_133:
        /* <DEDUP_REMOVED lines=12> */
.L_x_136:
[----:B------:R-:W-:Y:S05]  /*138a0*/  BSYNC B1 ;  /* 0x0000000000017941 */ /* 0x000fea0003800000 */
.L_x_135:
        /* <DEDUP_REMOVED lines=12> */
.L_x_138:
[----:B------:R-:W-:Y:S05]  /*13970*/  BSYNC B1 ;  /* 0x0000000000017941 */ /* 0x000fea0003800000 */
.L_x_137:
        /* <DEDUP_REMOVED lines=12> */
.L_x_140:
[----:B------:R-:W-:Y:S05]  /*13a40*/  BSYNC B1 ;  /* 0x0000000000017941 */ /* 0x000fea0003800000 */
.L_x_139:
        /* <DEDUP_REMOVED lines=12> */
.L_x_142:
[----:B------:R-:W-:Y:S05]  /*13b10*/  BSYNC B1 ;  /* 0x0000000000017941 */ /* 0x000fea0003800000 */
.L_x_141:
        /* <DEDUP_REMOVED lines=12> */
.L_x_144:
[----:B------:R-:W-:Y:S05]  /*13be0*/  BSYNC B1 ;  /* 0x0000000000017941 */ /* 0x000fea0003800000 */
.L_x_143:
        /* <DEDUP_REMOVED lines=12> */
.L_x_146:
[----:B------:R-:W-:Y:S05]  /*13cb0*/  BSYNC B1 ;  /* 0x0000000000017941 */ /* 0x000fea0003800000 */
.L_x_145:
        /* <DEDUP_REMOVED lines=12> */
.L_x_148:
[----:B------:R-:W-:Y:S05]  /*13d80*/  BSYNC B1 ;  /* 0x0000000000017941 */ /* 0x000fea0003800000 */
.L_x_147:
        /* <DEDUP_REMOVED lines=12> */
.L_x_150:
[----:B------:R-:W-:Y:S05]  /*13e50*/  BSYNC B1 ;  /* 0x0000000000017941 */ /* 0x000fea0003800000 */
.L_x_149:
        /* <DEDUP_REMOVED lines=12> */
.L_x_152:
[----:B------:R-:W-:Y:S05]  /*13f20*/  BSYNC B1 ;  /* 0x0000000000017941 */ /* 0x000fea0003800000 */
.L_x_151:
        /* <DEDUP_REMOVED lines=12> */
.L_x_154:
[----:B------:R-:W-:Y:S05]  /*13ff0*/  BSYNC B1 ;  /* 0x0000000000017941 */ /* 0x000fea0003800000 */
.L_x_153:
        /* <DEDUP_REMOVED lines=12> */
.L_x_156:
[----:B------:R-:W-:Y:S05]  /*140c0*/  BSYNC B1 ;  /* 0x0000000000017941 */ /* 0x000fea0003800000 */
.L_x_155:
        /* <DEDUP_REMOVED lines=12> */
.L_x_158:
[----:B------:R-:W-:Y:S05]  /*14190*/  BSYNC B1 ;  /* 0x0000000000017941 */ /* 0x000fea0003800000 */
.L_x_157:
        /* <DEDUP_REMOVED lines=12> */
.L_x_160:
[----:B------:R-:W-:Y:S05]  /*14260*/  BSYNC B1 ;  /* 0x0000000000017941 */ /* 0x000fea0003800000 */
.L_x_159:
        /* <DEDUP_REMOVED lines=12> */
.L_x_162:
[----:B------:R-:W-:Y:S05]  /*14330*/  BSYNC B1 ;  /* 0x0000000000017941 */ /* 0x000fea0003800000 */
.L_x_161:
        /* <DEDUP_REMOVED lines=12> */
.L_x_164:
[----:B------:R-:W-:Y:S05]  /*14400*/  BSYNC B1 ;  /* 0x0000000000017941 */ /* 0x000fea0003800000 */
.L_x_163:
        /* <DEDUP_REMOVED lines=12> */
.L_x_166:
[----:B------:R-:W-:Y:S05]  /*144d0*/  BSYNC B1 ;  /* 0x0000000000017941 */ /* 0x000fea0003800000 */
.L_x_165:
        /* <DEDUP_REMOVED lines=12> */
.L_x_168:
[----:B------:R-:W-:Y:S05]  /*145a0*/  BSYNC B1 ;  /* 0x0000000000017941 */ /* 0x000fea0003800000 */
.L_x_167:
        /* <DEDUP_REMOVED lines=12> */
.L_x_170:
[----:B------:R-:W-:Y:S05]  /*14670*/  BSYNC B1 ;  /* 0x0000000000017941 */ /* 0x000fea0003800000 */
.L_x_169:
        /* <DEDUP_REMOVED lines=12> */
.L_x_172:
[----:B------:R-:W-:Y:S05]  /*14740*/  BSYNC B1 ;  /* 0x0000000000017941 */ /* 0x000fea0003800000 */
.L_x_171:
        /* <DEDUP_REMOVED lines=12> */
.L_x_174:
[----:B------:R-:W-:Y:S05]  /*14810*/  BSYNC B1 ;  /* 0x0000000000017941 */ /* 0x000fea0003800000 */
.L_x_173:
        /* <DEDUP_REMOVED lines=12> */
.L_x_176:
[----:B------:R-:W-:Y:S05]  /*148e0*/  BSYNC B1 ;  /* 0x0000000000017941 */ /* 0x000fea0003800000 */
.L_x_175:
        /* <DEDUP_REMOVED lines=12> */
.L_x_178:
[----:B------:R-:W-:Y:S05]  /*149b0*/  BSYNC B1 ;  /* 0x0000000000017941 */ /* 0x000fea0003800000 */
.L_x_177:
        /* <DEDUP_REMOVED lines=12> */
.L_x_180:
[----:B------:R-:W-:Y:S05]  /*14a80*/  BSYNC B1 ;  /* 0x0000000000017941 */ /* 0x000fea0003800000 */
.L_x_179:
        /* <DEDUP_REMOVED lines=12> */
.L_x_182:
[----:B------:R-:W-:Y:S05]  /*14b50*/  BSYNC B1 ;  /* 0x0000000000017941 */ /* 0x000fea0003800000 */
.L_x_181:
        /* <DEDUP_REMOVED lines=12> */
.L_x_184:
[----:B------:R-:W-:Y:S05]  /*14c20*/  BSYNC B1 ;  /* 0x0000000000017941 */ /* 0x000fea0003800000 */
.L_x_183:
        /* <DEDUP_REMOVED lines=12> */
.L_x_186:
[----:B------:R-:W-:Y:S05]  /*14cf0*/  BSYNC B1 ;  /* 0x0000000000017941 */ /* 0x000fea0003800000 */
.L_x_185:
        /* <DEDUP_REMOVED lines=12> */
.L_x_188:
[----:B------:R-:W-:Y:S05]  /*14dc0*/  BSYNC B1 ;  /* 0x0000000000017941 */ /* 0x000fea0003800000 */
.L_x_187:
        /* <DEDUP_REMOVED lines=12> */
.L_x_190:
[----:B------:R-:W-:Y:S05]  /*14e90*/  BSYNC B1 ;  /* 0x0000000000017941 */ /* 0x000fea0003800000 */
.L_x_189:
        /* <DEDUP_REMOVED lines=12> */
.L_x_192:
[----:B------:R-:W-:Y:S05]  /*14f60*/  BSYNC B1 ;  /* 0x0000000000017941 */ /* 0x000fea0003800000 */
.L_x_191:
        /* <DEDUP_REMOVED lines=12> */
.L_x_194:
[----:B------:R-:W-:Y:S05]  /*15030*/  BSYNC B1 ;  /* 0x0000000000017941 */ /* 0x000fea0003800000 */
.L_x_193:
        /* <DEDUP_REMOVED lines=12> */
.L_x_196:
[----:B------:R-:W-:Y:S05]  /*15100*/  BSYNC B1 ;  /* 0x0000000000017941 */ /* 0x000fea0003800000 */
.L_x_195:
        /* <DEDUP_REMOVED lines=12> */
.L_x_198:
[----:B------:R-:W-:Y:S05]  /*151d0*/  BSYNC B1 ;  /* 0x0000000000017941 */ /* 0x000fea0003800000 */
.L_x_197:
        /* <DEDUP_REMOVED lines=12> */
.L_x_200:
[----:B------:R-:W-:Y:S05]  /*152a0*/  BSYNC B1 ;  /* 0x0000000000017941 */ /* 0x000fea0003800000 */
.L_x_199:
        /* <DEDUP_REMOVED lines=12> */
.L_x_202:
[----:B------:R-:W-:Y:S05]  /*15370*/  BSYNC B1 ;  /* 0x0000000000017941 */ /* 0x000fea0003800000 */
.L_x_201:
        /* <DEDUP_REMOVED lines=12> */
.L_x_204:
[----:B------:R-:W-:Y:S05]  /*15440*/  BSYNC B1 ;  /* 0x0000000000017941 */ /* 0x000fea0003800000 */
.L_x_203:
        /* <DEDUP_REMOVED lines=12> */
.L_x_206:
[----:B------:R-:W-:Y:S05]  /*15510*/  BSYNC B1 ;  /* 0x0000000000017941 */ /* 0x000fea0003800000 */
.L_x_205:
        /* <DEDUP_REMOVED lines=12> */
.L_x_208:
[----:B------:R-:W-:Y:S05]  /*155e0*/  BSYNC B1 ;  /* 0x0000000000017941 */ /* 0x000fea0003800000 */
.L_x_207:
        /* <DEDUP_REMOVED lines=12> */
.L_x_210:
[----:B------:R-:W-:Y:S05]  /*156b0*/  BSYNC B1 ;  /* 0x0000000000017941 */ /* 0x000fea0003800000 */
.L_x_209:
        /* <DEDUP_REMOVED lines=12> */
.L_x_212:
[----:B------:R-:W-:Y:S05]  /*15780*/  BSYNC B1 ;  /* 0x0000000000017941 */ /* 0x000fea0003800000 */
.L_x_211:
        /* <DEDUP_REMOVED lines=12> */
.L_x_214:
[----:B------:R-:W-:Y:S05]  /*15850*/  BSYNC B1 ;  /* 0x0000000000017941 */ /* 0x000fea0003800000 */
.L_x_213:
        /* <DEDUP_REMOVED lines=12> */
.L_x_216:
[----:B------:R-:W-:Y:S05]  /*15920*/  BSYNC B1 ;  /* 0x0000000000017941 */ /* 0x000fea0003800000 */
.L_x_215:
        /* <DEDUP_REMOVED lines=12> */
.L_x_218:
[----:B------:R-:W-:Y:S05]  /*159f0*/  BSYNC B1 ;  /* 0x0000000000017941 */ /* 0x000fea0003800000 */
.L_x_217:
        /* <DEDUP_REMOVED lines=12> */
.L_x_220:
[----:B------:R-:W-:Y:S05]  /*15ac0*/  BSYNC B1 ;  /* 0x0000000000017941 */ /* 0x000fea0003800000 */
.L_x_219:
        /* <DEDUP_REMOVED lines=12> */
.L_x_222:
[----:B------:R-:W-:Y:S05]  /*15b90*/  BSYNC B1 ;  /* 0x0000000000017941 */ /* 0x000fea0003800000 */
.L_x_221:
        /* <DEDUP_REMOVED lines=12> */
.L_x_224:
[----:B------:R-:W-:Y:S05]  /*15c60*/  BSYNC B1 ;  /* 0x0000000000017941 */ /* 0x000fea0003800000 */
.L_x_223:
        /* <DEDUP_REMOVED lines=12> */
.L_x_226:
[----:B------:R-:W-:Y:S05]  /*15d30*/  BSYNC B1 ;  /* 0x0000000000017941 */ /* 0x000fea0003800000 */
.L_x_225:
        /* <DEDUP_REMOVED lines=12> */
.L_x_228:
[----:B------:R-:W-:Y:S05]  /*15e00*/  BSYNC B1 ;  /* 0x0000000000017941 */ /* 0x000fea0003800000 */
.L_x_227:
        /* <DEDUP_REMOVED lines=12> */
.L_x_230:
[----:B------:R-:W-:Y:S05]  /*15ed0*/  BSYNC B1 ;  /* 0x0000000000017941 */ /* 0x000fea0003800000 */
.L_x_229:
        /* <DEDUP_REMOVED lines=12> */
.L_x_232:
[----:B------:R-:W-:Y:S05]  /*15fa0*/  BSYNC B1 ;  /* 0x0000000000017941 */ /* 0x000fea0003800000 */
.L_x_231:
        /* <DEDUP_REMOVED lines=12> */
.L_x_234:
[----:B------:R-:W-:Y:S05]  /*16070*/  BSYNC B1 ;  /* 0x0000000000017941 */ /* 0x000fea0003800000 */
.L_x_233:
        /* <DEDUP_REMOVED lines=12> */
.L_x_236:
[----:B------:R-:W-:Y:S05]  /*16140*/  BSYNC B1 ;  /* 0x0000000000017941 */ /* 0x000fea0003800000 */
.L_x_235:
        /* <DEDUP_REMOVED lines=12> */
.L_x_238:
[----:B------:R-:W-:Y:S05]  /*16210*/  BSYNC B1 ;  /* 0x0000000000017941 */ /* 0x000fea0003800000 */
.L_x_237:
        /* <DEDUP_REMOVED lines=12> */
.L_x_240:
[----:B------:R-:W-:Y:S05]  /*162e0*/  BSYNC B1 ;  /* 0x0000000000017941 */ /* 0x000fea0003800000 */
.L_x_239:
        /* <DEDUP_REMOVED lines=12> */
.L_x_242:
[----:B------:R-:W-:Y:S05]  /*163b0*/  BSYNC B1 ;  /* 0x0000000000017941 */ /* 0x000fea0003800000 */
.L_x_241:
        /* <DEDUP_REMOVED lines=12> */
.L_x_244:
[----:B------:R-:W-:Y:S05]  /*16480*/  BSYNC B1 ;  /* 0x0000000000017941 */ /* 0x000fea0003800000 */
.L_x_243:
        /* <DEDUP_REMOVED lines=12> */
.L_x_246:
[----:B------:R-:W-:Y:S05]  /*16550*/  BSYNC B1 ;  /* 0x0000000000017941 */ /* 0x000fea0003800000 */
.L_x_245:
        /* <DEDUP_REMOVED lines=12> */
.L_x_248:
[----:B------:R-:W-:Y:S05]  /*16620*/  BSYNC B1 ;  /* 0x0000000000017941 */ /* 0x000fea0003800000 */
.L_x_247:
        /* <DEDUP_REMOVED lines=12> */
.L_x_250:
[----:B------:R-:W-:Y:S05]  /*166f0*/  BSYNC B1 ;  /* 0x0000000000017941 */ /* 0x000fea0003800000 */
.L_x_249:
        /* <DEDUP_REMOVED lines=12> */
.L_x_252:
[----:B------:R-:W-:Y:S05]  /*167c0*/  BSYNC B1 ;  /* 0x0000000000017941 */ /* 0x000fea0003800000 */
.L_x_251:
[----:B0-----:R-:W2:Y:S01]  /*167d0*/  LDL.LU R5, [R1+0x200] ;  /* 0x0002000001057983 */ /* 0x001ea20000300800 */
[----:B-----5:R-:W-:Y:S01]  /*167e0*/  LOP3.LUT R4, R4, 0xff, RZ, 0xc0, !PT ;  /* 0x000000ff04047812 */ /* 0x020fe200078ec0ff */
[----:B------:R-:W-:Y:S01]  /*167f0*/  BSSY B1, `(.L_x_253) ;  /* 0x000000b000017945 */ /* 0x000fe20003800000 */
[----:B------:R-:W-:Y:S02]  /*16800*/  ISETP.LT.OR P5, PT, R0, 0xd9, !P1 ;  /* 0x000000d90000780c */ /* 0x000fe40004fa1670 */
[----:B------:R-:W-:-:S05]  /*16810*/  F2FP.F16.E5M2.UNPACK_B R4, R4 ;  /* 0x00000004ff04723e */ /* 0x000fca00020004ff */
[----:B------:R-:W-:-:S05]  /*16820*/  HADD2.F32 R4, -RZ, R4.H0_H0 ;  /* 0x20000004ff047230 */ /* 0x000fca0000004100 */
[----:B------:R-:W-:-:S04]  /*16830*/  FMUL R4, R4, UR21 ;  /* 0x0000001504047c20 */ /* 0x000fc80008400000 */
[----:B--2---:R-:W-:-:S05]  /*16840*/  FFMA R4, R5, UR20, R4 ;  /* 0x0000001405047c23 */ /* 0x004fca0008000004 */
[----:B------:R-:W-:Y:S02]  /*16850*/  F2FP.SATFINITE.E5M2.F32.PACK_AB_MERGE_C R5, RZ, R4, RZ ;  /* 0x00000004ff05723e */ /* 0x000fe400048060ff */
[----:B------:R-:W-:-:S03]  /*16860*/  PRMT R4, RZ, 0x7610, R4 ;  /* 0x00007610ff047816 */ /* 0x000fc60000000004 */
[----:B------:R0:W-:Y:S01]  /*16870*/  @!P3 STG.E.U8 desc[UR14][R26.64+0xd1], R5 ;  /* 0x0000d1051a00b986 */ /* 0x0001e2000c10110e */
[----:B------:R-:W-:Y:S05]  /*16880*/  @P5 BRA `(.L_x_254) ;  /* 0x0000000000045947 */ /* 0x000fea0003800000 */
[----:B------:R2:W5:Y:S02]  /*16890*/  LDG.E.U8 R4, desc[UR14][R32.64+0xd8] ;  /* 0x0000d80e20047981 */ /* 0x000564000c1e1100 */
.L_x_254:
[----:B------:R-:W-:Y:S05]  /*168a0*/  BSYNC B1 ;  /* 0x0000000000017941 */ /* 0x000fea0003800000 */
.L_x_253:
[----:B0-----:R-:W3:Y:S01]  /*168b0*/  LDL.LU R5, [R1+0x204] ;  /* 0x0002040001057983 */ /* 0x001ee20000300800 */
[----:B-----5:R-:W-:Y:S01]  /*168c0*/  LOP3.LUT R4, R4, 0xff, RZ, 0xc0, !PT ;  /* 0x000000ff04047812 */ /* 0x020fe200078ec0ff */
[----:B------:R-:W-:Y:S01]  /*168d0*/  BSSY B1, `(.L_x_255) ;  /* 0x000000b000017945 */ /* 0x000fe20003800000 */
[----:B------:R-:W-:Y:S02]  /*168e0*/  ISETP.LT.OR P3, PT, R0, 0xda, !P1 ;  /* 0x000000da0000780c */ /* 0x000fe40004f61670 */
[----:B------:R-:W-:-:S05]  /*168f0*/  F2FP.F16.E5M2.UNPACK_B R4, R4 ;  /* 0x00000004ff04723e */ /* 0x000fca00020004ff */
[----:B------:R-:W-:-:S05]  /*16900*/  HADD2.F32 R4, -RZ, R4.H0_H0 ;  /* 0x20000004ff047230 */ /* 0x000fca0000004100 */
[----:B------:R-:W-:-:S04]  /*16910*/  FMUL R4, R4, UR21 ;  /* 0x0000001504047c20 */ /* 0x000fc80008400000 */
[----:B---3--:R-:W-:-:S05]  /*16920*/  FFMA R4, R5, UR20, R4 ;  /* 0x0000001405047c23 */ /* 0x008fca0008000004 */
[----:B------:R-:W-:Y:S02]  /*16930*/  F2FP.SATFINITE.E5M2.F32.PACK_AB_MERGE_C R5, RZ, R4, RZ ;  /* 0x00000004ff05723e */ /* 0x000fe400048060ff */
[----:B------:R-:W-:-:S03]  /*16940*/  PRMT R4, RZ, 0x7610, R4 ;  /* 0x00007610ff047816 */ /* 0x000fc60000000004 */
[----:B------:R0:W-:Y:S01]  /*16950*/  @!P5 STG.E.U8 desc[UR14][R24.64+0xd8], R5 ;  /* 0x0000d8051800d986 */ /* 0x0001e2000c10110e */
[----:B------:R-:W-:Y:S05]  /*16960*/  @P3 BRA `(.L_x_256) ;  /* 0x0000000000043947 */ /* 0x000fea0003800000 */
[----:B------:R3:W5:Y:S02]  /*16970*/  LDG.E.U8 R4, desc[UR14][R32.64+0xd9] ;  /* 0x0000d90e20047981 */ /* 0x000764000c1e1100 */
.L_x_256:
[----:B------:R-:W-:Y:S05]  /*16980*/  BSYNC B1 ;  /* 0x0000000000017941 */ /* 0x000fea0003800000 */
.L_x_255:
        /* <DEDUP_REMOVED lines=13> */
.L_x_258:
[----:B------:R-:W-:Y:S05]  /*16a60*/  BSYNC B1 ;  /* 0x0000000000017941 */ /* 0x000fea0003800000 */
.L_x_257:
        /* <DEDUP_REMOVED lines=13> */
.L_x_260:
[----:B------:R-:W-:Y:S05]  /*16b40*/  BSYNC B1 ;  /* 0x0000000000017941 */ /* 0x000fea0003800000 */
.L_x_259:
        /* <DEDUP_REMOVED lines=13> */
.L_x_262:
[----:B------:R-:W-:Y:S05]  /*16c20*/  BSYNC B1 ;  /* 0x0000000000017941 */ /* 0x000fea0003800000 */
.L_x_261:
        /* <DEDUP_REMOVED lines=13> */
.L_x_264:
[----:B------:R-:W-:Y:S05]  /*16d00*/  BSYNC B1 ;  /* 0x0000000000017941 */ /* 0x000fea0003800000 */
.L_x_263:
        /* <DEDUP_REMOVED lines=13> */
.L_x_266:
[----:B------:R-:W-:Y:S05]  /*16de0*/  BSYNC B1 ;  /* 0x0000000000017941 */ /* 0x000fea0003800000 */
.L_x_265:
        /* <DEDUP_REMOVED lines=13> */
.L_x_268:
[----:B------:R-:W-:Y:S05]  /*16ec0*/  BSYNC B1 ;  /* 0x0000000000017941 */ /* 0x000fea0003800000 */
.L_x_267:
        /* <DEDUP_REMOVED lines=13> */
.L_x_270:
[----:B------:R-:W-:Y:S05]  /*16fa0*/  BSYNC B1 ;  /* 0x0000000000017941 */ /* 0x000fea0003800000 */
.L_x_269:
        /* <DEDUP_REMOVED lines=13> */
.L_x_272:
[----:B------:R-:W-:Y:S05]  /*17080*/  BSYNC B1 ;  /* 0x0000000000017941 */ /* 0x000fea0003800000 */
.L_x_271:
        /* <DEDUP_REMOVED lines=13> */
.L_x_274:
[----:B------:R-:W-:Y:S05]  /*17160*/  BSYNC B1 ;  /* 0x0000000000017941 */ /* 0x000fea0003800000 */
.L_x_273:
        /* <DEDUP_REMOVED lines=13> */
.L_x_276:
[----:B------:R-:W-:Y:S05]  /*17240*/  BSYNC B1 ;  /* 0x0000000000017941 */ /* 0x000fea0003800000 */
.L_x_275:
        /* <DEDUP_REMOVED lines=13> */
.L_x_278:
[----:B------:R-:W-:Y:S05]  /*17320*/  BSYNC B1 ;  /* 0x0000000000017941 */ /* 0x000fea0003800000 */
.L_x_277:
        /* <DEDUP_REMOVED lines=13> */
.L_x_280:
[----:B------:R-:W-:Y:S05]  /*17400*/  BSYNC B1 ;  /* 0x0000000000017941 */ /* 0x000fea0003800000 */
.L_x_279:
        /* <DEDUP_REMOVED lines=13> */
.L_x_282:
[----:B------:R-:W-:Y:S05]  /*174e0*/  BSYNC B1 ;  /* 0x0000000000017941 */ /* 0x000fea0003800000 */
.L_x_281:
        /* <DEDUP_REMOVED lines=13> */
.L_x_284:
[----:B------:R-:W-:Y:S05]  /*175c0*/  BSYNC B1 ;  /* 0x0000000000017941 */ /* 0x000fea0003800000 */
.L_x_283:
        /* <DEDUP_REMOVED lines=13> */
.L_x_286:
[----:B------:R-:W-:Y:S05]  /*176a0*/  BSYNC B1 ;  /* 0x0000000000017941 */ /* 0x000fea0003800000 */
.L_x_285:
        /* <DEDUP_REMOVED lines=13> */
.L_x_288:
[----:B------:R-:W-:Y:S05]  /*17780*/  BSYNC B1 ;  /* 0x0000000000017941 */ /* 0x000fea0003800000 */
.L_x_287:
        /* <DEDUP_REMOVED lines=13> */
.L_x_290:
[----:B------:R-:W-:Y:S05]  /*17860*/  BSYNC B1 ;  /* 0x0000000000017941 */ /* 0x000fea0003800000 */
.L_x_289:
        /* <DEDUP_REMOVED lines=13> */
.L_x_292:
[----:B------:R-:W-:Y:S05]  /*17940*/  BSYNC B1 ;  /* 0x0000000000017941 */ /* 0x000fea0003800000 */
.L_x_291:
[----:B------:R-:W2:Y:S01]  /*17950*/  LDL.LU R7, [R1+0x250] ;  /* 0x0002500001077983 */ /* 0x000ea20000300800 */
[----:B-----5:R-:W-:Y:S01]  /*17960*/  LOP3.LUT R4, R4, 0xff, RZ, 0xc0, !PT ;  /* 0x000000ff04047812 */ /* 0x020fe200078ec0ff */
[----:B------:R-:W-:Y:S01]  /*17970*/  BSSY B1, `(.L_x_293) ;  /* 0x0000013000017945 */ /* 0x000fe20003800000 */
[----:B0-----:R-:W-:Y:S02]  /*17980*/  IADD3 R5, P1, R35, 0x80, RZ ;  /* 0x0000008023057810 */ /* 0x001fe40007f3e0ff */
[----:B------:R-:W-:-:S03]  /*17990*/  F2FP.F16.E5M2.UNPACK_B R4, R4 ;  /* 0x00000004ff04723e */ /* 0x000fc600020004ff */
[----:B--234-:R-:W-:Y:S01]  /*179a0*/  IMAD.X R2, RZ, RZ, R39, P1 ;  /* 0x000000ffff027224 */ /* 0x01cfe200008e0627 */
[----:B------:R-:W-:Y:S01]  /*179b0*/  ISETP.GE.AND P1, PT, R34, 0x81, PT ;  /* 0x000000812200780c */ /* 0x000fe20003f26270 */
[----:B------:R-:W-:Y:S02]  /*179c0*/  HADD2.F32 R4, -RZ, R4.H0_H0 ;  /* 0x20000004ff047230 */ /* 0x000fe40000004100 */
[----:B------:R-:W-:Y:S01]  /*179d0*/  IMAD R6, R2, UR6, RZ ;  /* 0x0000000602067c24 */ /* 0x000fe2000f8e02ff */
[----:B------:R-:W-:Y:S01]  /*179e0*/  ISETP.LT.OR P5, PT, R0, 0x1, !P1 ;  /* 0x000000010000780c */ /* 0x000fe20004fa1670 */
[----:B------:R-:W-:-:S04]  /*179f0*/  IMAD.WIDE.U32 R2, R5, UR6, R36 ;  /* 0x0000000605027c25 */ /* 0x000fc8000f8e0024 */
[----:B------:R-:W-:Y:S01]  /*17a00*/  FMUL R4, R4, UR21 ;  /* 0x0000001504047c20 */ /* 0x000fe20008400000 */
[----:B------:R-:W-:Y:S01]  /*17a10*/  IMAD R5, R5, UR7, R6 ;  /* 0x0000000705057c24 */ /* 0x000fe2000f8e0206 */
[----:B------:R-:W-:-:S04]  /*17a20*/  IADD3 R2, P3, R2, UR10, RZ ;  /* 0x0000000a02027c10 */ /* 0x000fc8000ff7e0ff */
[----:B------:R-:W-:Y:S01]  /*17a30*/  IADD3.X R3, R3, UR11, R5, P3, !PT ;  /* 0x0000000b03037c10 */ /* 0x000fe20009ffe405 */
[----:B------:R-:W-:-:S05]  /*17a40*/  FFMA R4, R7, UR20, R4 ;  /* 0x0000001407047c23 */ /* 0x000fca0008000004 */
[----:B------:R-:W-:Y:S02]  /*17a50*/  F2FP.SATFINITE.E5M2.F32.PACK_AB_MERGE_C R7, RZ, R4, RZ ;  /* 0x00000004ff07723e */ /* 0x000fe400048060ff */
[----:B------:R-:W-:-:S03]  /*17a60*/  PRMT R4, RZ, 0x7610, R4 ;  /* 0x00007610ff047816 */ /* 0x000fc60000000004 */
[----:B------:R0:W-:Y:S01]  /*17a70*/  @!P2 STG.E.U8 desc[UR14][R26.64+0xf9], R7 ;  /* 0x0000f9071a00a986 */ /* 0x0001e2000c10110e */
[----:B------:R-:W-:Y:S05]  /*17a80*/  @P5 BRA `(.L_x_294) ;  /* 0x0000000000045947 */ /* 0x000fea0003800000 */
[----:B------:R2:W5:Y:S02]  /*17a90*/  LDG.E.U8 R4, desc[UR14][R2.64] ;  /* 0x0000000e02047981 */ /* 0x000564000c1e1100 */
.L_x_294:
[----:B------:R-:W-:Y:S05]  /*17aa0*/  BSYNC B1 ;  /* 0x0000000000017941 */ /* 0x000fea0003800000 */
.L_x_293:
[----:B------:R-:W3:Y:S01]  /*17ab0*/  LDL.LU R5, [R1+0x254] ;  /* 0x0002540001057983 */ /* 0x000ee20000300800 */
        /* <DEDUP_REMOVED lines=12> */
.L_x_296:
[----:B------:R-:W-:Y:S05]  /*17b80*/  BSYNC B1 ;  /* 0x0000000000017941 */ /* 0x000fea0003800000 */
.L_x_295:
[----:B---3--:R-:W3:Y:S01]  /*17b90*/  LDL.LU R5, [R1+0x258] ;  /* 0x0002580001057983 */ /* 0x008ee20000300800 */
[----:B-----5:R-:W-:Y:S01]  /*17ba0*/  LOP3.LUT R4, R4, 0xff, RZ, 0xc0, !PT ;  /* 0x000000ff04047812 */ /* 0x020fe200078ec0ff */
[----:B------:R-:W-:Y:S01]  /*17bb0*/  BSSY B1, `(.L_x_297) ;  /* 0x0000013000017945 */ /* 0x000fe20003800000 */
[----:B------:R-:W-:Y:S02]  /*17bc0*/  IADD3 R35, P2, R35, 0x88, RZ ;  /* 0x0000008823237810 */ /* 0x000fe40007f5e0ff */
[----:B------:R-:W-:Y:S02]  /*17bd0*/  F2FP.F16.E5M2.UNPACK_B R4, R4 ;  /* 0x00000004ff04723e */ /* 0x000fe400020004ff */
[----:B------:R-:W-:Y:S01]  /*17be0*/  PRMT R6, RZ, 0x7610, R6 ;  /* 0x00007610ff067816 */ /* 0x000fe20000000006 */
[----:B------:R-:W-:Y:S01]  /*17bf0*/  IMAD.X R38, RZ, RZ, R39, P2 ;  /* 0x000000ffff267224 */ /* 0x000fe200010e0627 */
[----:B------:R-:W-:Y:S01]  /*17c00*/  ISETP.GE.AND P2, PT, R34, 0x89, PT ;  /* 0x000000892200780c */ /* 0x000fe20003f46270 */
[----:B------:R-:W-:-:S02]  /*17c10*/  HADD2.F32 R4, -RZ, R4.H0_H0 ;  /* 0x20000004ff047230 */ /* 0x000fc40000004100 */
[----:B------:R-:W-:Y:S01]  /*17c20*/  IMAD R38, R38, UR6, RZ ;  /* 0x0000000626267c24 */ /* 0x000fe2000f8e02ff */
[----:B------:R-:W-:Y:S01]  /*17c30*/  ISETP.LT.OR P5, PT, R0, 0x1, !P2 ;  /* 0x000000010000780c */ /* 0x000fe200057a1670 */
[----:B------:R-:W-:-:S04]  /*17c40*/  IMAD.WIDE.U32 R36, R35, UR6, R36 ;  /* 0x0000000623247c25 */ /* 0x000fc8000f8e0024 */
[----:B------:R-:W-:Y:S01]  /*17c50*/  FMUL R4, R4, UR21 ;  /* 0x0000001504047c20 */ /* 0x000fe20008400000 */
[----:B------:R-:W-:-:S03]  /*17c60*/  IMAD R35, R35, UR7, R38 ;  /* 0x0000000723237c24 */ /* 0x000fc6000f8e0226 */
[----:B---3--:R-:W-:Y:S01]  /*17c70*/  FFMA R5, R5, UR20, R4 ;  /* 0x0000001405057c23 */ /* 0x008fe20008000004 */
[----:B------:R-:W-:-:S04]  /*17c80*/  IADD3 R4, P6, R36, UR10, RZ ;  /* 0x0000000a24047c10 */ /* 0x000fc8000ffde0ff */
[----:B0-----:R-:W-:Y:S02]  /*17c90*/  F2FP.SATFINITE.E5M2.F32.PACK_AB_MERGE_C R7, RZ, R5, RZ ;  /* 0x00000005ff07723e */ /* 0x001fe400048060ff */
[----:B------:R-:W-:-:S03]  /*17ca0*/  IADD3.X R5, R37, UR11, R35, P6, !PT ;  /* 0x0000000b25057c10 */ /* 0x000fc6000b7fe423 */
[----:B------:R0:W-:Y:S01]  /*17cb0*/  @!P3 STG.E.U8 desc[UR14][R30.64+0x1], R7 ;  /* 0x000001071e00b986 */ /* 0x0001e2000c10110e */
[----:B------:R-:W-:Y:S05]  /*17cc0*/  @P5 BRA `(.L_x_298) ;  /* 0x0000000000045947 */ /* 0x000fea0003800000 */
[----:B------:R3:W5:Y:S02]  /*17cd0*/  LDG.E.U8 R6, desc[UR14][R4.64] ;  /* 0x0000000e04067981 */ /* 0x000764000c1e1100 */
.L_x_298:
[----:B------:R-:W-:Y:S05]  /*17ce0*/  BSYNC B1 ;  /* 0x0000000000017941 */ /* 0x000fea0003800000 */
.L_x_297:
        /* <DEDUP_REMOVED lines=13> */
.L_x_300:
[----:B------:R-:W-:Y:S05]  /*17dc0*/  BSYNC B1 ;  /* 0x0000000000017941 */ /* 0x000fea0003800000 */
.L_x_299:
        /* <DEDUP_REMOVED lines=13> */
.L_x_302:
[----:B------:R-:W-:Y:S05]  /*17ea0*/  BSYNC B1 ;  /* 0x0000000000017941 */ /* 0x000fea0003800000 */
.L_x_301:
        /* <DEDUP_REMOVED lines=13> */
.L_x_304:
[----:B------:R-:W-:Y:S05]  /*17f80*/  BSYNC B1 ;  /* 0x0000000000017941 */ /* 0x000fea0003800000 */
.L_x_303:
        /* <DEDUP_REMOVED lines=13> */
.L_x_306:
[----:B------:R-:W-:Y:S05]  /*18060*/  BSYNC B1 ;  /* 0x0000000000017941 */ /* 0x000fea0003800000 */
.L_x_305:
        /* <DEDUP_REMOVED lines=13> */
.L_x_308:
[----:B------:R-:W-:Y:S05]  /*18140*/  BSYNC B1 ;  /* 0x0000000000017941 */ /* 0x000fea0003800000 */
.L_x_307:
        /* <DEDUP_REMOVED lines=13> */
.L_x_310:
[----:B------:R-:W-:Y:S05]  /*18220*/  BSYNC B1 ;  /* 0x0000000000017941 */ /* 0x000fea0003800000 */
.L_x_309:
        /* <DEDUP_REMOVED lines=13> */
.L_x_312:
[----:B------:R-:W-:Y:S05]  /*18300*/  BSYNC B1 ;  /* 0x0000000000017941 */ /* 0x000fea0003800000 */
.L_x_311:
        /* <DEDUP_REMOVED lines=13> */
.L_x_314:
[----:B------:R-:W-:Y:S05]  /*183e0*/  BSYNC B1 ;  /* 0x0000000000017941 */ /* 0x000fea0003800000 */
.L_x_313:
        /* <DEDUP_REMOVED lines=13> */
.L_x_316:
[----:B------:R-:W-:Y:S05]  /*184c0*/  BSYNC B1 ;  /* 0x0000000000017941 */ /* 0x000fea0003800000 */
.L_x_315:
        /* <DEDUP_REMOVED lines=13> */
.L_x_318:
[----:B------:R-:W-:Y:S05]  /*185a0*/  BSYNC B1 ;  /* 0x0000000000017941 */ /* 0x000fea0003800000 */
.L_x_317:
        /* <DEDUP_REMOVED lines=13> */
.L_x_320:
[----:B------:R-:W-:Y:S05]  /*18680*/  BSYNC B1 ;  /* 0x0000000000017941 */ /* 0x000fea0003800000 */
.L_x_319:
        /* <DEDUP_REMOVED lines=13> */
.L_x_322:
[----:B------:R-:W-:Y:S05]  /*18760*/  BSYNC B1 ;  /* 0x0000000000017941 */ /* 0x000fea0003800000 */
.L_x_321:
        /* <DEDUP_REMOVED lines=13> */
.L_x_324:
[----:B------:R-:W-:Y:S05]  /*18840*/  BSYNC B1 ;  /* 0x0000000000017941 */ /* 0x000fea0003800000 */
.L_x_323:
        /* <DEDUP_REMOVED lines=13> */
.L_x_326:
[----:B------:R-:W-:Y:S05]  /*18920*/  BSYNC B1 ;  /* 0x0000000000017941 */ /* 0x000fea0003800000 */
.L_x_325:
        /* <DEDUP_REMOVED lines=13> */
.L_x_328:
[----:B------:R-:W-:Y:S05]  /*18a00*/  BSYNC B1 ;  /* 0x0000000000017941 */ /* 0x000fea0003800000 */
.L_x_327:
        /* <DEDUP_REMOVED lines=13> */
.L_x_330:
[----:B------:R-:W-:Y:S05]  /*18ae0*/  BSYNC B1 ;  /* 0x0000000000017941 */ /* 0x000fea0003800000 */
.L_x_329:
        /* <DEDUP_REMOVED lines=13> */
.L_x_332:
[----:B------:R-:W-:Y:S05]  /*18bc0*/  BSYNC B1 ;  /* 0x0000000000017941 */ /* 0x000fea0003800000 */
.L_x_331:
        /* <DEDUP_REMOVED lines=13> */
.L_x_334:
[----:B------:R-:W-:Y:S05]  /*18ca0*/  BSYNC B1 ;  /* 0x0000000000017941 */ /* 0x000fea0003800000 */
.L_x_333:
        /* <DEDUP_REMOVED lines=13> */
.L_x_336:
[----:B------:R-:W-:Y:S05]  /*18d80*/  BSYNC B1 ;  /* 0x0000000000017941 */ /* 0x000fea0003800000 */
.L_x_335:
        /* <DEDUP_REMOVED lines=13> */
.L_x_338:
[----:B------:R-:W-:Y:S05]  /*18e60*/  BSYNC B1 ;  /* 0x0000000000017941 */ /* 0x000fea0003800000 */
.L_x_337:
        /* <DEDUP_REMOVED lines=13> */
.L_x_340:
[----:B------:R-:W-:Y:S05]  /*18f40*/  BSYNC B1 ;  /* 0x0000000000017941 */ /* 0x000fea0003800000 */
.L_x_339:
        /* <DEDUP_REMOVED lines=13> */
.L_x_342:
[----:B------:R-:W-:Y:S05]  /*19020*/  BSYNC B1 ;  /* 0x0000000000017941 */ /* 0x000fea0003800000 */
.L_x_341:
        /* <DEDUP_REMOVED lines=13> */
.L_x_344:
[----:B------:R-:W-:Y:S05]  /*19100*/  BSYNC B1 ;  /* 0x0000000000017941 */ /* 0x000fea0003800000 */
.L_x_343:
        /* <DEDUP_REMOVED lines=13> */
.L_x_346:
[----:B------:R-:W-:Y:S05]  /*191e0*/  BSYNC B1 ;  /* 0x0000000000017941 */ /* 0x000fea0003800000 */
.L_x_345:
        /* <DEDUP_REMOVED lines=13> */
.L_x_348:
[----:B------:R-:W-:Y:S05]  /*192c0*/  BSYNC B1 ;  /* 0x0000000000017941 */ /* 0x000fea0003800000 */
.L_x_347:
        /* <DEDUP_REMOVED lines=13> */
.L_x_350:
[----:B------:R-:W-:Y:S05]  /*193a0*/  BSYNC B1 ;  /* 0x0000000000017941 */ /* 0x000fea0003800000 */
.L_x_349:
        /* <DEDUP_REMOVED lines=13> */
.L_x_352:
[----:B------:R-:W-:Y:S05]  /*19480*/  BSYNC B1 ;  /* 0x0000000000017941 */ /* 0x000fea0003800000 */
.L_x_351:
        /* <DEDUP_REMOVED lines=13> */
.L_x_354:
[----:B------:R-:W-:Y:S05]  /*19560*/  BSYNC B1 ;  /* 0x0000000000017941 */ /* 0x000fea0003800000 */
.L_x_353:
        /* <DEDUP_REMOVED lines=13> */
.L_x_356:
[----:B------:R-:W-:Y:S05]  /*19640*/  BSYNC B1 ;  /* 0x0000000000017941 */ /* 0x000fea0003800000 */
.L_x_355:
        /* <DEDUP_REMOVED lines=13> */
.L_x_358:
[----:B------:R-:W-:Y:S05]  /*19720*/  BSYNC B1 ;  /* 0x0000000000017941 */ /* 0x000fea0003800000 */
.L_x_357:
        /* <DEDUP_REMOVED lines=13> */
.L_x_360:
[----:B------:R-:W-:Y:S05]  /*19800*/  BSYNC B1 ;  /* 0x0000000000017941 */ /* 0x000fea0003800000 */
.L_x_359:
        /* <DEDUP_REMOVED lines=13> */
.L_x_362:
[----:B------:R-:W-:Y:S05]  /*198e0*/  BSYNC B1 ;  /* 0x0000000000017941 */ /* 0x000fea0003800000 */
.L_x_361:
        /* <DEDUP_REMOVED lines=13> */
.L_x_364:
[----:B------:R-:W-:Y:S05]  /*199c0*/  BSYNC B1 ;  /* 0x0000000000017941 */ /* 0x000fea0003800000 */
.L_x_363:
        /* <DEDUP_REMOVED lines=13> */
.L_x_366:
[----:B------:R-:W-:Y:S05]  /*19aa0*/  BSYNC B1 ;  /* 0x0000000000017941 */ /* 0x000fea0003800000 */
.L_x_365:
        /* <DEDUP_REMOVED lines=13> */
.L_x_368:
[----:B------:R-:W-:Y:S05]  /*19b80*/  BSYNC B1 ;  /* 0x0000000000017941 */ /* 0x000fea0003800000 */
.L_x_367:
        /* <DEDUP_REMOVED lines=13> */
.L_x_370:
[----:B------:R-:W-:Y:S05]  /*19c60*/  BSYNC B1 ;  /* 0x0000000000017941 */ /* 0x000fea0003800000 */
.L_x_369:
        /* <DEDUP_REMOVED lines=13> */
.L_x_372:
[----:B------:R-:W-:Y:S05]  /*19d40*/  BSYNC B1 ;  /* 0x0000000000017941 */ /* 0x000fea0003800000 */
.L_x_371:
        /* <DEDUP_REMOVED lines=13> */
.L_x_374:
[----:B------:R-:W-:Y:S05]  /*19e20*/  BSYNC B1 ;  /* 0x0000000000017941 */ /* 0x000fea0003800000 */
.L_x_373:
        /* <DEDUP_REMOVED lines=13> */
.L_x_376:
[----:B------:R-:W-:Y:S05]  /*19f00*/  BSYNC B1 ;  /* 0x0000000000017941 */ /* 0x000fea0003800000 */
.L_x_375:
        /* <DEDUP_REMOVED lines=13> */
.L_x_378:
[----:B------:R-:W-:Y:S05]  /*19fe0*/  BSYNC B1 ;  /* 0x0000000000017941 */ /* 0x000fea0003800000 */
.L_x_377:
        /* <DEDUP_REMOVED lines=13> */
.L_x_380:
[----:B------:R-:W-:Y:S05]  /*1a0c0*/  BSYNC B1 ;  /* 0x0000000000017941 */ /* 0x000fea0003800000 */
.L_x_379:
        /* <DEDUP_REMOVED lines=13> */
.L_x_382:
[----:B------:R-:W-:Y:S05]  /*1a1a0*/  BSYNC B1 ;  /* 0x0000000000017941 */ /* 0x000fea0003800000 */
.L_x_381:
        /* <DEDUP_REMOVED lines=13> */
.L_x_384:
[----:B------:R-:W-:Y:S05]  /*1a280*/  BSYNC B1 ;  /* 0x0000000000017941 */ /* 0x000fea0003800000 */
.L_x_383:
        /* <DEDUP_REMOVED lines=13> */
.L_x_386:
[----:B------:R-:W-:Y:S05]  /*1a360*/  BSYNC B1 ;  /* 0x0000000000017941 */ /* 0x000fea0003800000 */
.L_x_385:
        /* <DEDUP_REMOVED lines=13> */
.L_x_388:
[----:B------:R-:W-:Y:S05]  /*1a440*/  BSYNC B1 ;  /* 0x0000000000017941 */ /* 0x000fea0003800000 */
.L_x_387:
        /* <DEDUP_REMOVED lines=13> */
.L_x_390:
[----:B------:R-:W-:Y:S05]  /*1a520*/  BSYNC B1 ;  /* 0x0000000000017941 */ /* 0x000fea0003800000 */
.L_x_389:
        /* <DEDUP_REMOVED lines=13> */
.L_x_392:
[----:B------:R-:W-:Y:S05]  /*1a600*/  BSYNC B1 ;  /* 0x0000000000017941 */ /* 0x000fea0003800000 */
.L_x_391:
        /* <DEDUP_REMOVED lines=13> */
.L_x_394:
[----:B------:R-:W-:Y:S05]  /*1a6e0*/  BSYNC B1 ;  /* 0x0000000000017941 */ /* 0x000fea0003800000 */
.L_x_393:
        /* <DEDUP_REMOVED lines=13> */
.L_x_396:
[----:B------:R-:W-:Y:S05]  /*1a7c0*/  BSYNC B1 ;  /* 0x0000000000017941 */ /* 0x000fea0003800000 */
.L_x_395:
        /* <DEDUP_REMOVED lines=13> */
.L_x_398:
[----:B------:R-:W-:Y:S05]  /*1a8a0*/  BSYNC B1 ;  /* 0x0000000000017941 */ /* 0x000fea0003800000 */
.L_x_397:
        /* <DEDUP_REMOVED lines=13> */
.L_x_400:
[----:B------:R-:W-:Y:S05]  /*1a980*/  BSYNC B1 ;  /* 0x0000000000017941 */ /* 0x000fea0003800000 */
.L_x_399:
        /* <DEDUP_REMOVED lines=13> */
.L_x_402:
[----:B------:R-:W-:Y:S05]  /*1aa60*/  BSYNC B1 ;  /* 0x0000000000017941 */ /* 0x000fea0003800000 */
.L_x_401:
        /* <DEDUP_REMOVED lines=13> */
.L_x_404:
[----:B------:R-:W-:Y:S05]  /*1ab40*/  BSYNC B1 ;  /* 0x0000000000017941 */ /* 0x000fea0003800000 */
.L_x_403:
        /* <DEDUP_REMOVED lines=13> */
.L_x_406:
[----:B------:R-:W-:Y:S05]  /*1ac20*/  BSYNC B1 ;  /* 0x0000000000017941 */ /* 0x000fea0003800000 */
.L_x_405:
        /* <DEDUP_REMOVED lines=13> */
.L_x_408:
[----:B------:R-:W-:Y:S05]  /*1ad00*/  BSYNC B1 ;  /* 0x0000000000017941 */ /* 0x000fea0003800000 */
.L_x_407:
        /* <DEDUP_REMOVED lines=13> */
.L_x_410:
[----:B------:R-:W-:Y:S05]  /*1ade0*/  BSYNC B1 ;  /* 0x0000000000017941 */ /* 0x000fea0003800000 */
.L_x_409:
        /* <DEDUP_REMOVED lines=13> */
.L_x_412:
[----:B------:R-:W-:Y:S05]  /*1aec0*/  BSYNC B1 ;  /* 0x0000000000017941 */ /* 0x000fea0003800000 */
.L_x_411:
        /* <DEDUP_REMOVED lines=13> */
.L_x_414:
[----:B------:R-:W-:Y:S05]  /*1afa0*/  BSYNC B1 ;  /* 0x0000000000017941 */ /* 0x000fea0003800000 */
.L_x_413:
        /* <DEDUP_REMOVED lines=13> */
.L_x_416:
[----:B------:R-:W-:Y:S05]  /*1b080*/  BSYNC B1 ;  /* 0x0000000000017941 */ /* 0x000fea0003800000 */
.L_x_415:
        /* <DEDUP_REMOVED lines=13> */
.L_x_418:
[----:B------:R-:W-:Y:S05]  /*1b160*/  BSYNC B1 ;  /* 0x0000000000017941 */ /* 0x000fea0003800000 */
.L_x_417:
        /* <DEDUP_REMOVED lines=13> */
.L_x_420:
[----:B------:R-:W-:Y:S05]  /*1b240*/  BSYNC B1 ;  /* 0x0000000000017941 */ /* 0x000fea0003800000 */
.L_x_419:
        /* <DEDUP_REMOVED lines=13> */
.L_x_422:
[----:B------:R-:W-:Y:S05]  /*1b320*/  BSYNC B1 ;  /* 0x0000000000017941 */ /* 0x000fea0003800000 */
.L_x_421:
        /* <DEDUP_REMOVED lines=13> */
.L_x_424:
[----:B------:R-:W-:Y:S05]  /*1b400*/  BSYNC B1 ;  /* 0x0000000000017941 */ /* 0x000fea0003800000 */
.L_x_423:
        /* <DEDUP_REMOVED lines=13> */
.L_x_426:
[----:B------:R-:W-:Y:S05]  /*1b4e0*/  BSYNC B1 ;  /* 0x0000000000017941 */ /* 0x000fea0003800000 */
.L_x_425:
        /* <DEDUP_REMOVED lines=13> */
.L_x_428:
[----:B------:R-:W-:Y:S05]  /*1b5c0*/  BSYNC B1 ;  /* 0x0000000000017941 */ /* 0x000fea0003800000 */
.L_x_427:
        /* <DEDUP_REMOVED lines=13> */
.L_x_430:
[----:B------:R-:W-:Y:S05]  /*1b6a0*/  BSYNC B1 ;  /* 0x0000000000017941 */ /* 0x000fea0003800000 */
.L_x_429:
        /* <DEDUP_REMOVED lines=13> */
.L_x_432:
[----:B------:R-:W-:Y:S05]  /*1b780*/  BSYNC B1 ;  /* 0x0000000000017941 */ /* 0x000fea0003800000 */
.L_x_431:
        /* <DEDUP_REMOVED lines=13> */
.L_x_434:
[----:B------:R-:W-:Y:S05]  /*1b860*/  BSYNC B1 ;  /* 0x0000000000017941 */ /* 0x000fea0003800000 */
.L_x_433:
        /* <DEDUP_REMOVED lines=13> */
.L_x_436:
[----:B------:R-:W-:Y:S05]  /*1b940*/  BSYNC B1 ;  /* 0x0000000000017941 */ /* 0x000fea0003800000 */
.L_x_435:
        /* <DEDUP_REMOVED lines=13> */
.L_x_438:
[----:B------:R-:W-:Y:S05]  /*1ba20*/  BSYNC B1 ;  /* 0x0000000000017941 */ /* 0x000fea0003800000 */
.L_x_437:
        /* <DEDUP_REMOVED lines=13> */
.L_x_440:
[----:B------:R-:W-:Y:S05]  /*1bb00*/  BSYNC B1 ;  /* 0x0000000000017941 */ /* 0x000fea0003800000 */
.L_x_439:
        /* <DEDUP_REMOVED lines=13> */
.L_x_442:
[----:B------:R-:W-:Y:S05]  /*1bbe0*/  BSYNC B1 ;  /* 0x0000000000017941 */ /* 0x000fea0003800000 */
.L_x_441:
        /* <DEDUP_REMOVED lines=13> */
.L_x_444:
[----:B------:R-:W-:Y:S05]  /*1bcc0*/  BSYNC B1 ;  /* 0x0000000000017941 */ /* 0x000fea0003800000 */
.L_x_443:
        /* <DEDUP_REMOVED lines=13> */
.L_x_446:
[----:B------:R-:W-:Y:S05]  /*1bda0*/  BSYNC B1 ;  /* 0x0000000000017941 */ /* 0x000fea0003800000 */
.L_x_445:
        /* <DEDUP_REMOVED lines=13> */
.L_x_448:
[----:B------:R-:W-:Y:S05]  /*1be80*/  BSYNC B1 ;  /* 0x0000000000017941 */ /* 0x000fea0003800000 */
.L_x_447:
        /* <DEDUP_REMOVED lines=13> */
.L_x_450:
[----:B------:R-:W-:Y:S05]  /*1bf60*/  BSYNC B1 ;  /* 0x0000000000017941 */ /* 0x000fea0003800000 */
.L_x_449:
        /* <DEDUP_REMOVED lines=13> */
.L_x_452:
[----:B------:R-:W-:Y:S05]  /*1c040*/  BSYNC B1 ;  /* 0x0000000000017941 */ /* 0x000fea0003800000 */
.L_x_451:
        /* <DEDUP_REMOVED lines=13> */
.L_x_454:
[----:B------:R-:W-:Y:S05]  /*1c120*/  BSYNC B1 ;  /* 0x0000000000017941 */ /* 0x000fea0003800000 */
.L_x_453:
        /* <DEDUP_REMOVED lines=13> */
.L_x_456:
[----:B------:R-:W-:Y:S05]  /*1c200*/  BSYNC B1 ;  /* 0x0000000000017941 */ /* 0x000fea0003800000 */
.L_x_455:
        /* <DEDUP_REMOVED lines=13> */
.L_x_458:
[----:B------:R-:W-:Y:S05]  /*1c2e0*/  BSYNC B1 ;  /* 0x0000000000017941 */ /* 0x000fea0003800000 */
.L_x_457:
        /* <DEDUP_REMOVED lines=13> */
.L_x_460:
[----:B------:R-:W-:Y:S05]  /*1c3c0*/  BSYNC B1 ;  /* 0x0000000000017941 */ /* 0x000fea0003800000 */
.L_x_459:
        /* <DEDUP_REMOVED lines=13> */
.L_x_462:
[----:B------:R-:W-:Y:S05]  /*1c4a0*/  BSYNC B1 ;  /* 0x0000000000017941 */ /* 0x000fea0003800000 */
.L_x_461:
        /* <DEDUP_REMOVED lines=13> */
.L_x_464:
[----:B------:R-:W-:Y:S05]  /*1c580*/  BSYNC B1 ;  /* 0x0000000000017941 */ /* 0x000fea0003800000 */
.L_x_463:
        /* <DEDUP_REMOVED lines=13> */
.L_x_466:
[----:B------:R-:W-:Y:S05]  /*1c660*/  BSYNC B1 ;  /* 0x0000000000017941 */ /* 0x000fea0003800000 */
.L_x_465:
        /* <DEDUP_REMOVED lines=13> */
.L_x_468:
[----:B------:R-:W-:Y:S05]  /*1c740*/  BSYNC B1 ;  /* 0x0000000000017941 */ /* 0x000fea0003800000 */
.L_x_467:
        /* <DEDUP_REMOVED lines=13> */
.L_x_470:
[----:B------:R-:W-:Y:S05]  /*1c820*/  BSYNC B1 ;  /* 0x0000000000017941 */ /* 0x000fea0003800000 */
.L_x_469:
        /* <DEDUP_REMOVED lines=13> */
.L_x_472:
[----:B------:R-:W-:Y:S05]  /*1c900*/  BSYNC B1 ;  /* 0x0000000000017941 */ /* 0x000fea0003800000 */
.L_x_471:
        /* <DEDUP_REMOVED lines=13> */
.L_x_474:
[----:B------:R-:W-:Y:S05]  /*1c9e0*/  BSYNC B1 ;  /* 0x0000000000017941 */ /* 0x000fea0003800000 */
.L_x_473:
        /* <DEDUP_REMOVED lines=13> */
.L_x_476:
[----:B------:R-:W-:Y:S05]  /*1cac0*/  BSYNC B1 ;  /* 0x0000000000017941 */ /* 0x000fea0003800000 */
.L_x_475:
        /* <DEDUP_REMOVED lines=13> */
.L_x_478:
[----:B------:R-:W-:Y:S05]  /*1cba0*/  BSYNC B1 ;  /* 0x0000000000017941 */ /* 0x000fea0003800000 */
.L_x_477:
        /* <DEDUP_REMOVED lines=13> */
.L_x_480:
[----:B------:R-:W-:Y:S05]  /*1cc80*/  BSYNC B1 ;  /* 0x0000000000017941 */ /* 0x000fea0003800000 */
.L_x_479:
        /* <DEDUP_REMOVED lines=13> */
.L_x_482:
[----:B------:R-:W-:Y:S05]  /*1cd60*/  BSYNC B1 ;  /* 0x0000000000017941 */ /* 0x000fea0003800000 */
.L_x_481:
        /* <DEDUP_REMOVED lines=13> */
.L_x_484:
[----:B------:R-:W-:Y:S05]  /*1ce40*/  BSYNC B1 ;  /* 0x0000000000017941 */ /* 0x000fea0003800000 */
.L_x_483:
        /* <DEDUP_REMOVED lines=13> */
.L_x_486:
[----:B------:R-:W-:Y:S05]  /*1cf20*/  BSYNC B1 ;  /* 0x0000000000017941 */ /* 0x000fea0003800000 */
.L_x_485:
        /* <DEDUP_REMOVED lines=13> */
.L_x_488:
[----:B------:R-:W-:Y:S05]  /*1d000*/  BSYNC B1 ;  /* 0x0000000000017941 */ /* 0x000fea0003800000 */
.L_x_487:
        /* <DEDUP_REMOVED lines=13> */
.L_x_490:
[----:B------:R-:W-:Y:S05]  /*1d0e0*/  BSYNC B1 ;  /* 0x0000000000017941 */ /* 0x000fea0003800000 */
.L_x_489:
        /* <DEDUP_REMOVED lines=13> */
.L_x_492:
[----:B------:R-:W-:Y:S05]  /*1d1c0*/  BSYNC B1 ;  /* 0x0000000000017941 */ /* 0x000fea0003800000 */
.L_x_491:
        /* <DEDUP_REMOVED lines=13> */
.L_x_494:
[----:B------:R-:W-:Y:S05]  /*1d2a0*/  BSYNC B1 ;  /* 0x0000000000017941 */ /* 0x000fea0003800000 */
.L_x_493:
        /* <DEDUP_REMOVED lines=13> */
.L_x_496:
[----:B------:R-:W-:Y:S05]  /*1d380*/  BSYNC B1 ;  /* 0x0000000000017941 */ /* 0x000fea0003800000 */
.L_x_495:
        /* <DEDUP_REMOVED lines=13> */
.L_x_498:
[----:B------:R-:W-:Y:S05]  /*1d460*/  BSYNC B1 ;  /* 0x0000000000017941 */ /* 0x000fea0003800000 */
.L_x_497:
        /* <DEDUP_REMOVED lines=13> */
.L_x_500:
[----:B------:R-:W-:Y:S05]  /*1d540*/  BSYNC B1 ;  /* 0x0000000000017941 */ /* 0x000fea0003800000 */
.L_x_499:
        /* <DEDUP_REMOVED lines=13> */
.L_x_502:
[----:B------:R-:W-:Y:S05]  /*1d620*/  BSYNC B1 ;  /* 0x0000000000017941 */ /* 0x000fea0003800000 */
.L_x_501:
        /* <DEDUP_REMOVED lines=13> */
.L_x_504:
[----:B------:R-:W-:Y:S05]  /*1d700*/  BSYNC B1 ;  /* 0x0000000000017941 */ /* 0x000fea0003800000 */
.L_x_503:
        /* <DEDUP_REMOVED lines=13> */
.L_x_506:
[----:B------:R-:W-:Y:S05]  /*1d7e0*/  BSYNC B1 ;  /* 0x0000000000017941 */ /* 0x000fea0003800000 */
.L_x_505:
        /* <DEDUP_REMOVED lines=13> */
.L_x_508:
[----:B------:R-:W-:Y:S05]  /*1d8c0*/  BSYNC B1 ;  /* 0x0000000000017941 */ /* 0x000fea0003800000 */
.L_x_507:
        /* <DEDUP_REMOVED lines=13> */
.L_x_510:
[----:B------:R-:W-:Y:S05]  /*1d9a0*/  BSYNC B1 ;  /* 0x0000000000017941 */ /* 0x000fea0003800000 */
.L_x_509:
        /* <DEDUP_REMOVED lines=13> */
.L_x_512:
[----:B------:R-:W-:Y:S05]  /*1da80*/  BSYNC B1 ;  /* 0x0000000000017941 */ /* 0x000fea0003800000 */
.L_x_511:
        /* <DEDUP_REMOVED lines=13> */
.L_x_514:
[----:B------:R-:W-:Y:S05]  /*1db60*/  BSYNC B1 ;  /* 0x0000000000017941 */ /* 0x000fea0003800000 */
.L_x_513:
        /* <DEDUP_REMOVED lines=13> */
.L_x_516:
[----:B------:R-:W-:Y:S05]  /*1dc40*/  BSYNC B1 ;  /* 0x0000000000017941 */ /* 0x000fea0003800000 */
.L_x_515:
        /* <DEDUP_REMOVED lines=13> */
.L_x_518:
[----:B------:R-:W-:Y:S05]  /*1dd20*/  BSYNC B1 ;  /* 0x0000000000017941 */ /* 0x000fea0003800000 */
.L_x_517:
        /* <DEDUP_REMOVED lines=13> */
.L_x_520:
[----:B------:R-:W-:Y:S05]  /*1de00*/  BSYNC B1 ;  /* 0x0000000000017941 */ /* 0x000fea0003800000 */
.L_x_519:
        /* <DEDUP_REMOVED lines=13> */
.L_x_522:
[----:B------:R-:W-:Y:S05]  /*1dee0*/  BSYNC B1 ;  /* 0x0000000000017941 */ /* 0x000fea0003800000 */
.L_x_521:
        /* <DEDUP_REMOVED lines=13> */
.L_x_524:
[----:B------:R-:W-:Y:S05]  /*1dfc0*/  BSYNC B1 ;  /* 0x0000000000017941 */ /* 0x000fea0003800000 */
.L_x_523:
        /* <DEDUP_REMOVED lines=13> */
.L_x_526:
[----:B------:R-:W-:Y:S05]  /*1e0a0*/  BSYNC B1 ;  /* 0x0000000000017941 */ /* 0x000fea0003800000 */
.L_x_525:
        /* <DEDUP_REMOVED lines=13> */
.L_x_528:
[----:B------:R-:W-:Y:S05]  /*1e180*/  BSYNC B1 ;  /* 0x0000000000017941 */ /* 0x000fea0003800000 */
.L_x_527:
        /* <DEDUP_REMOVED lines=13> */
.L_x_530:
[----:B------:R-:W-:Y:S05]  /*1e260*/  BSYNC B1 ;  /* 0x0000000000017941 */ /* 0x000fea0003800000 */
.L_x_529:
        /* <DEDUP_REMOVED lines=13> */
.L_x_532:
[----:B------:R-:W-:Y:S05]  /*1e340*/  BSYNC B1 ;  /* 0x0000000000017941 */ /* 0x000fea0003800000 */
.L_x_531:
        /* <DEDUP_REMOVED lines=13> */
.L_x_534:
[----:B------:R-:W-:Y:S05]  /*1e420*/  BSYNC B1 ;  /* 0x0000000000017941 */ /* 0x000fea0003800000 */
.L_x_533:
        /* <DEDUP_REMOVED lines=13> */
.L_x_536:
[----:B------:R-:W-:Y:S05]  /*1e500*/  BSYNC B1 ;  /* 0x0000000000017941 */ /* 0x000fea0003800000 */
.L_x_535:
        /* <DEDUP_REMOVED lines=13> */
.L_x_538:
[----:B------:R-:W-:Y:S05]  /*1e5e0*/  BSYNC B1 ;  /* 0x0000000000017941 */ /* 0x000fea0003800000 */
.L_x_537:
        /* <DEDUP_REMOVED lines=13> */
.L_x_540:
[----:B------:R-:W-:Y:S05]  /*1e6c0*/  BSYNC B1 ;  /* 0x0000000000017941 */ /* 0x000fea0003800000 */
.L_x_539:
        /* <DEDUP_REMOVED lines=13> */
.L_x_542:
[----:B------:R-:W-:Y:S05]  /*1e7a0*/  BSYNC B1 ;  /* 0x0000000000017941 */ /* 0x000fea0003800000 */
.L_x_541:
        /* <DEDUP_REMOVED lines=13> */
.L_x_544:
[----:B------:R-:W-:Y:S05]  /*1e880*/  BSYNC B1 ;  /* 0x0000000000017941 */ /* 0x000fea0003800000 */
.L_x_543:
[----:B--234-:R-:W2:Y:S01]  /*1e890*/  LDL.LU R3, [R1+0x448] ;  /* 0x0004480001037983 */ /* 0x01cea20000300800 */
[----:B-----5:R-:W-:Y:S01]  /*1e8a0*/  LOP3.LUT R6, R6, 0xff, RZ, 0xc0, !PT ;  /* 0x000000ff06067812 */ /* 0x020fe200078ec0ff */
[----:B------:R-:W-:Y:S01]  /*1e8b0*/  BSSY B1, `(.L_x_545) ;  /* 0x000000b000017945 */ /* 0x000fe20003800000 */
[----:B------:R-:W-:Y:S02]  /*1e8c0*/  ISETP.LT.OR P3, PT, R0, 0xf9, !P2 ;  /* 0x000000f90000780c */ /* 0x000fe40005761670 */
[----:B------:R-:W-:Y:S02]  /*1e8d0*/  F2FP.F16.E5M2.UNPACK_B R6, R6 ;  /* 0x00000006ff06723e */ /* 0x000fe400020004ff */
[----:B------:R-:W-:-:S03]  /*1e8e0*/  PRMT R2, RZ, 0x7610, R2 ;  /* 0x00007610ff027816 */ /* 0x000fc60000000002 */
[----:B------:R-:W-:-:S05]  /*1e8f0*/  HADD2.F32 R6, -RZ, R6.H0_H0 ;  /* 0x20000006ff067230 */ /* 0x000fca0000004100 */
[----:B------:R-:W-:-:S04]  /*1e900*/  FMUL R6, R6, UR21 ;  /* 0x0000001506067c20 */ /* 0x000fc80008400000 */
[----:B--2---:R-:W-:-:S05]  /*1e910*/  FFMA R6, R3, UR20, R6 ;  /* 0x0000001403067c23 */ /* 0x004fca0008000006 */
[----:B------:R-:W-:-:S05]  /*1e920*/  F2FP.SATFINITE.E5M2.F32.PACK_AB_MERGE_C R3, RZ, R6, RZ ;  /* 0x00000006ff03723e */ /* 0x000fca00048060ff */
[----:B------:R2:W-:Y:S01]  /*1e930*/  @!P1 STG.E.U8 desc[UR14][R30.64+0xf9], R3 ;  /* 0x0000f9031e009986 */ /* 0x0005e2000c10110e */
[----:B------:R-:W-:Y:S05]  /*1e940*/  @P3 BRA `(.L_x_546) ;  /* 0x0000000000043947 */ /* 0x000fea0003800000 */
[----:B------:R3:W5:Y:S02]  /*1e950*/  LDG.E.U8 R2, desc[UR14][R4.64+0xf8] ;  /* 0x0000f80e04027981 */ /* 0x000764000c1e1100 */
.L_x_546:
[----:B------:R-:W-:Y:S05]  /*1e960*/  BSYNC B1 ;  /* 0x0000000000017941 */ /* 0x000fea0003800000 */
.L_x_545:
[----:B--2---:R-:W2:Y:S01]  /*1e970*/  LDL.LU R3, [R1+0x44c] ;  /* 0x00044c0001037983 */ /* 0x004ea20000300800 */
        /* <DEDUP_REMOVED lines=12> */
.L_x_548:
[----:B------:R-:W-:Y:S05]  /*1ea40*/  BSYNC B1 ;  /* 0x0000000000017941 */ /* 0x000fea0003800000 */
.L_x_547:
[----:B------:R-:W-:Y:S05]  /*1ea50*/  @P2 BRA `(.L_x_549) ;  /* 0x0000004800882947 */ /* 0x000fea0003800000 */
[----:B------:R-:W2:Y:S01]  /*1ea60*/  LDL.LU R2, [R1+0x450] ;  /* 0x0004500001027983 */ /* 0x000ea20000300800 */
[----:B-----5:R-:W-:-:S04]  /*1ea70*/  LOP3.LUT R0, R0, 0xff, RZ, 0xc0, !PT ;  /* 0x000000ff00007812 */ /* 0x020fc800078ec0ff */
[----:B------:R-:W-:-:S05]  /*1ea80*/  F2FP.F16.E5M2.UNPACK_B R0, R0 ;  /* 0x00000000ff00723e */ /* 0x000fca00020004ff */
[----:B------:R-:W-:-:S05]  /*1ea90*/  HADD2.F32 R0, -RZ, R0.H0_H0 ;  /* 0x20000000ff007230 */ /* 0x000fca0000004100 */
[----:B------:R-:W-:-:S04]  /*1eaa0*/  FMUL R0, R0, UR21 ;  /* 0x0000001500007c20 */ /* 0x000fc80008400000 */
[----:B--2---:R-:W-:-:S05]  /*1eab0*/  FFMA R0, R2, UR20, R0 ;  /* 0x0000001402007c23 */ /* 0x004fca0008000000 */
[----:B------:R-:W-:-:S05]  /*1eac0*/  F2FP.SATFINITE.E5M2.F32.PACK_AB_MERGE_C R3, RZ, R0, RZ ;  /* 0x00000000ff03723e */ /* 0x000fca00048060ff */
[----:B------:R2:W-:Y:S01]  /*1ead0*/  STG.E.U8 desc[UR14][R28.64+0xf9], R3 ;  /* 0x0000f9031c007986 */ /* 0x0005e2000c10110e */
[----:B------:R-:W-:Y:S05]  /*1eae0*/  BRA `(.L_x_549) ;  /* 0x0000004800647947 */ /* 0x000fea0003800000 */
.L_x_36:
[----:B------:R-:W-:Y:S01]  /*1eaf0*/  ISETP.GE.AND P1, PT, R34, 0x1, PT ;  /* 0x000000012200780c */ /* 0x000fe20003f26270 */
[----:B------:R-:W-:Y:S01]  /*1eb00*/  FMUL R4, R4, UR20 ;  /* 0x0000001404047c20 */ /* 0x000fe20008400000 */
[----:B------:R-:W2:Y:S02]  /*1eb10*/  LDL.LU R2, [R1+0x200] ;  /* 0x0002000001027983 */ /* 0x000ea40000300800 */
[----:B------:R-:W-:Y:S02]  /*1eb20*/  ISETP.LT.OR P2, PT, R0, 0x2, !P1 ;  /* 0x000000020000780c */ /* 0x000fe40004f41670 */
[----:B------:R-:W-:Y:S01]  /*1eb30*/  F2FP.SATFINITE.E5M2.F32.PACK_AB_MERGE_C R4, RZ, R4, RZ ;  /* 0x00000004ff04723e */ /* 0x000fe200048060ff */
[----:B------:R-:W-:Y:S01]  /*1eb40*/  FMUL R3, R3, UR20 ;  /* 0x0000001403037c20 */ /* 0x000fe20008400000 */
[----:B------:R-:W-:Y:S01]  /*1eb50*/  FMUL R5, R5, UR20 ;  /* 0x0000001405057c20 */ /* 0x000fe20008400000 */
[----:B------:R-:W-:Y:S01]  /*1eb60*/  FMUL R6, R6, UR20 ;  /* 0x0000001406067c20 */ /* 0x000fe20008400000 */
[----:B------:R-:W-:Y:S01]  /*1eb70*/  ISETP.LT.OR P5, PT, R0, 0x9, !P1 ;  /* 0x000000090000780c */ /* 0x000fe20004fa1670 */
[----:B------:R-:W-:Y:S01]  /*1eb80*/  FMUL R7, R7, UR20 ;  /* 0x0000001407077c20 */ /* 0x000fe20008400000 */
[----:B------:R-:W-:Y:S01]  /*1eb90*/  FMUL R8, R8, UR20 ;  /* 0x0000001408087c20 */ /* 0x000fe20008400000 */
[----:B------:R-:W-:Y:S01]  /*1eba0*/  FMUL R9, R9, UR20 ;  /* 0x0000001409097c20 */ /* 0x000fe20008400000 */
[----:B------:R-:W-:Y:S01]  /*1ebb0*/  FMUL R10, R10, UR20 ;  /* 0x000000140a0a7c20 */ /* 0x000fe20008400000 */
[----:B------:R-:W-:Y:S01]  /*1ebc0*/  FMUL R11, R11, UR20 ;  /* 0x000000140b0b7c20 */ /* 0x000fe20008400000 */
[----:B------:R-:W-:Y:S01]  /*1ebd0*/  FMUL R12, R12, UR20 ;  /* 0x000000140c0c7c20 */ /* 0x000fe20008400000 */
[----:B------:R-:W-:Y:S01]  /*1ebe0*/  @!P2 STG.E.U8 desc[UR14][R24.64+0x1], R4 ;  /* 0x000001041800a986 */ /* 0x000fe2000c10110e */
[----:B------:R-:W-:-:S02]  /*1ebf0*/  ISETP.LT.OR P2, PT, R0, 0x1, !P1 ;  /* 0x000000010000780c */ /* 0x000fc40004f41670 */
[----:B------:R-:W-:Y:S01]  /*1ec00*/  F2FP.SATFINITE.E5M2.F32.PACK_AB_MERGE_C R3, RZ, R3, RZ ;  /* 0x00000003ff03723e */ /* 0x000fe200048060ff */
[----:B------:R-:W-:Y:S01]  /*1ec10*/  FMUL R13, R13, UR20 ;  /* 0x000000140d0d7c20 */ /* 0x000fe20008400000 */
        /* <DEDUP_REMOVED lines=9> */
[----:B------:R0:W-:Y:S01]  /*1ecb0*/  @!P2 STG.E.U8 desc[UR14][R24.64], R3 ;  /* 0x000000031800a986 */ /* 0x0001e2000c10110e */
[----:B------:R-:W-:Y:S01]  /*1ecc0*/  ISETP.GE.AND P2, PT, R34, 0x9, PT ;  /* 0x000000092200780c */ /* 0x000fe20003f46270 */
[----:B------:R-:W-:Y:S01]  /*1ecd0*/  FMUL R23, R23, UR20 ;  /* 0x0000001417177c20 */ /* 0x000fe20008400000 */
[----:B------:R-:W-:Y:S01]  /*1ece0*/  FMUL R152, R152, UR20 ;  /* 0x0000001498987c20 */ /* 0x000fe20008400000 */
[----:B------:R-:W-:Y:S01]  /*1ecf0*/  FMUL R153, R153, UR20 ;  /* 0x0000001499997c20 */ /* 0x000fe20008400000 */
[----:B------:R-:W-:Y:S01]  /*1ed00*/  ISETP.LT.OR P3, PT, R0, 0x1, !P2 ;  /* 0x000000010000780c */ /* 0x000fe20005761670 */
[----:B------:R-:W-:Y:S01]  /*1ed10*/  FMUL R154, R154, UR20 ;  /* 0x000000149a9a7c20 */ /* 0x000fe20008400000 */
[----:B------:R-:W-:Y:S01]  /*1ed20*/  F2FP.SATFINITE.E5M2.F32.PACK_AB_MERGE_C R5, RZ, R5, RZ ;  /* 0x00000005ff05723e */ /* 0x000fe200048060ff */
[----:B------:R-:W-:Y:S01]  /*1ed30*/  FMUL R155, R155, UR20 ;  /* 0x000000149b9b7c20 */ /* 0x000fe20008400000 */
        /* <DEDUP_REMOVED lines=10> */
[----:B------:R-:W-:-:S02]  /*1ede0*/  ISETP.LT.OR P3, PT, R0, 0x2, !P2 ;  /* 0x000000020000780c */ /* 0x000fc40005761670 */
        /* <DEDUP_REMOVED lines=10> */
[----:B------:R-:W4:Y:S04]  /*1ee90*/  LDL.LU R37, [R1+0x204] ;  /* 0x0002040001257983 */ /* 0x000f280000300800 */
[----:B------:R-:W-:Y:S01]  /*1eea0*/  @!P3 STG.E.U8 desc[UR14][R26.64+0x1], R6 ;  /* 0x000001061a00b986 */ /* 0x000fe2000c10110e */
[----:B------:R-:W-:-:S03]  /*1eeb0*/  ISETP.LT.OR P3, PT, R0, 0xa, !P1 ;  /* 0x0000000a0000780c */ /* 0x000fc60004f61670 */
[----:B------:R5:W-:Y:S01]  /*1eec0*/  @!P5 STG.E.U8 desc[UR14][R24.64+0x8], R7 ;  /* 0x000008071800d986 */ /* 0x000be2000c10110e */
[----:B------:R-:W-:Y:S02]  /*1eed0*/  ISETP.LT.OR P5, PT, R0, 0x9, !P2 ;  /* 0x000000090000780c */ /* 0x000fe400057a1670 */
[----:B------:R-:W-:Y:S01]  /*1eee0*/  F2FP.SATFINITE.E5M2.F32.PACK_AB_MERGE_C R9, RZ, R9, RZ ;  /* 0x00000009ff09723e */ /* 0x000fe200048060ff */
[----:B------:R-:W4:Y:S01]  /*1eef0*/  LDL.LU R36, [R1+0x208] ;  /* 0x0002080001247983 */ /* 0x000f220000300800 */
[----:B------:R-:W-:Y:S02]  /*1ef00*/  F2FP.SATFINITE.E5M2.F32.PACK_AB_MERGE_C R10, RZ, R10, RZ ;  /* 0x0000000aff0a723e */ /* 0x000fe400048060ff */
[----:B------:R-:W-:Y:S01]  /*1ef10*/  F2FP.SATFINITE.E5M2.F32.PACK_AB_MERGE_C R11, RZ, R11, RZ ;  /* 0x0000000bff0b723e */ /* 0x000fe200048060ff */
[----:B------:R-:W-:Y:S01]  /*1ef20*/  FMUL R172, R172, UR20 ;  /* 0x00000014acac7c20 */ /* 0x000fe20008400000 */
[----:B------:R-:W-:Y:S01]  /*1ef30*/  F2FP.SATFINITE.E5M2.F32.PACK_AB_MERGE_C R12, RZ, R12, RZ ;  /* 0x0000000cff0c723e */ /* 0x000fe200048060ff */
[----:B------:R-:W-:Y:S01]  /*1ef40*/  @!P3 STG.E.U8 desc[UR14][R24.64+0x9], R8 ;  /* 0x000009081800b986 */ /* 0x000fe2000c10110e */
[----:B------:R-:W-:-:S03]  /*1ef50*/  ISETP.LT.OR P3, PT, R0, 0xa, !P2 ;  /* 0x0000000a0000780c */ /* 0x000fc60005761670 */
[----:B------:R-:W-:Y:S01]  /*1ef60*/  @!P5 STG.E.U8 desc[UR14][R26.64+0x8], R9 ;  /* 0x000008091a00d986 */ /* 0x000fe2000c10110e */
[C---:B------:R-:W-:Y:S02]  /*1ef70*/  ISETP.LT.OR P5, PT, R0.reuse, 0x11, !P1 ;  /* 0x000000110000780c */ /* 0x040fe40004fa1670 */
        /* <DEDUP_REMOVED lines=9> */
[----:B------:R-:W-:Y:S02]  /*1f010*/  ISETP.LT.OR P5, PT, R0, 0x11, !P2 ;  /* 0x000000110000780c */ /* 0x000fe400057a1670 */
[----:B------:R-:W-:Y:S01]  /*1f020*/  F2FP.SATFINITE.E5M2.F32.PACK_AB_MERGE_C R17, RZ, R17, RZ ;  /* 0x00000011ff11723e */ /* 0x000fe200048060ff */
[----:B------:R-:W-:Y:S01]  /*1f030*/  FMUL R174, R174, UR20 ;  /* 0x00000014aeae7c20 */ /* 0x000fe20008400000 */
[----:B------:R-:W-:Y:S01]  /*1f040*/  F2FP.SATFINITE.E5M2.F32.PACK_AB_MERGE_C R18, RZ, R18, RZ ;  /* 0x00000012ff12723e */ /* 0x000fe200048060ff */
[----:B------:R-:W4:Y:S04]  /*1f050*/  LDL.LU R33, [R1+0x210] ;  /* 0x0002100001217983 */ /* 0x000f280000300800 */
        /* <DEDUP_REMOVED lines=14> */
[----:B------:R-:W-:Y:S01]  /*1f140*/  ISETP.LT.OR P6, PT, R0, 0x29, !P2 ;  /* 0x000000290000780c */ /* 0x000fe200057c1670 */
[----:B------:R-:W-:Y:S01]  /*1f150*/  FMUL R176, R176, UR20 ;  /* 0x00000014b0b07c20 */ /* 0x000fe20008400000 */
[----:B------:R-:W-:Y:S01]  /*1f160*/  F2FP.SATFINITE.E5M2.F32.PACK_AB_MERGE_C R23, RZ, R23, RZ ;  /* 0x00000017ff17723e */ /* 0x000fe200048060ff */
[----:B------:R-:W-:Y:S01]  /*1f170*/  FMUL R177, R177, UR20 ;  /* 0x00000014b1b17c20 */ /* 0x000fe20008400000 */
        /* <DEDUP_REMOVED lines=40> */
[----:B0-----:R-:W-:Y:S01]  /*1f400*/  F2FP.SATFINITE.E5M2.F32.PACK_AB_MERGE_C R3, RZ, R166, RZ ;  /* 0x000000a6ff03723e */ /* 0x001fe200048060ff */
[----:B------:R-:W-:Y:S01]  /*1f410*/  FMUL R188, R188, UR20 ;  /* 0x00000014bcbc7c20 */ /* 0x000fe20008400000 */
[----:B------:R-:W-:Y:S01]  /*1f420*/  F2FP.SATFINITE.E5M2.F32.PACK_AB_MERGE_C R167, RZ, R167, RZ ;  /* 0x000000a7ffa7723e */ /* 0x000fe200048060ff */
[----:B------:R-:W-:Y:S01]  /*1f430*/  FMUL R189, R189, UR20 ;  /* 0x00000014bdbd7c20 */ /* 0x000fe20008400000 */
[----:B---3--:R-:W-:Y:S01]  /*1f440*/  F2FP.SATFINITE.E5M2.F32.PACK_AB_MERGE_C R5, RZ, R168, RZ ;  /* 0x000000a8ff05723e */ /* 0x008fe200048060ff */
[----:B------:R-:W-:Y:S01]  /*1f450*/  FMUL R190, R190, UR20 ;  /* 0x00000014bebe7c20 */ /* 0x000fe20008400000 */
[----:B------:R-:W-:Y:S01]  /*1f460*/  F2FP.SATFINITE.E5M2.F32.PACK_AB_MERGE_C R169, RZ, R169, RZ ;  /* 0x000000a9ffa9723e */ /* 0x000fe200048060ff */
[----:B------:R-:W-:Y:S01]  /*1f470*/  @!P3 STG.E.U8 desc[UR14][R24.64+0x29], R152 ;  /* 0x000029981800b986 */ /* 0x000fe2000c10110e */
[----:B------:R-:W-:-:S03]  /*1f480*/  ISETP.LT.OR P3, PT, R0, 0x31, !P1 ;  /* 0x000000310000780c */ /* 0x000fc60004f61670 */
[----:B------:R-:W-:Y:S01]  /*1f490*/  @!P6 STG.E.U8 desc[UR14][R26.64+0x28], R153 ;  /* 0x000028991a00e986 */ /* 0x000fe2000c10110e */
[----:B------:R-:W-:-:S03]  /*1f4a0*/  ISETP.LT.OR P6, PT, R0, 0x32, !P1 ;  /* 0x000000320000780c */ /* 0x000fc60004fc1670 */
[----:B------:R-:W-:Y:S01]  /*1f4b0*/  @!P5 STG.E.U8 desc[UR14][R26.64+0x29], R154 ;  /* 0x0000299a1a00d986 */ /* 0x000fe2000c10110e */
[C---:B------:R-:W-:Y:S02]  /*1f4c0*/  ISETP.LT.OR P5, PT, R0.reuse, 0x31, !P2 ;  /* 0x000000310000780c */ /* 0x040fe400057a1670 */
[----:B------:R-:W-:Y:S01]  /*1f4d0*/  F2FP.SATFINITE.E5M2.F32.PACK_AB_MERGE_C R171, RZ, R171, RZ ;  /* 0x000000abffab723e */ /* 0x000fe200048060ff */
[----:B------:R-:W-:Y:S01]  /*1f4e0*/  FMUL R191, R191, UR20 ;  /* 0x00000014bfbf7c20 */ /* 0x000fe20008400000 */
[----:B------:R-:W-:Y:S01]  /*1f4f0*/  F2FP.SATFINITE.E5M2.F32.PACK_AB_MERGE_C R173, RZ, R173, RZ ;  /* 0x000000adffad723e */ /* 0x000fe200048060ff */
[----:B------:R-:W-:Y:S01]  /*1f500*/  @!P3 STG.E.U8 desc[UR14][R24.64+0x30], R155 ;  /* 0x0000309b1800b986 */ /* 0x000fe2000c10110e */
[----:B------:R-:W-:-:S03]  /*1f510*/  ISETP.LT.OR P3, PT, R0, 0x32, !P2 ;  /* 0x000000320000780c */ /* 0x000fc60005761670 */
[----:B------:R-:W-:Y:S01]  /*1f520*/  @!P6 STG.E.U8 desc[UR14][R24.64+0x31], R156 ;  /* 0x0000319c1800e986 */ /* 0x000fe2000c10110e */
[----:B------:R-:W-:-:S03]  /*1f530*/  ISETP.LT.OR P6, PT, R0, 0x39, !P1 ;  /* 0x000000390000780c */ /* 0x000fc60004fc1670 */
[----:B------:R-:W-:Y:S01]  /*1f540*/  @!P5 STG.E.U8 desc[UR14][R26.64+0x30], R157 ;  /* 0x0000309d1a00d986 */ /* 0x000fe2000c10110e */
[----:B------:R-:W-:Y:S02]  /*1f550*/  ISETP.LT.OR P5, PT, R0, 0x3a, !P1 ;  /* 0x0000003a0000780c */ /* 0x000fe40004fa1670 */
[----:B-----5:R-:W-:Y:S01]  /*1f560*/  F2FP.SATFINITE.E5M2.F32.PACK_AB_MERGE_C R7, RZ, R174, RZ ;  /* 0x000000aeff07723e */ /* 0x020fe200048060ff */
[----:B------:R-:W-:Y:S01]  /*1f570*/  FMUL R192, R192, UR20 ;  /* 0x00000014c0c07c20 */ /* 0x000fe20008400000 */
[----:B------:R-:W-:Y:S01]  /*1f580*/  FMUL R193, R193, UR20 ;  /* 0x00000014c1c17c20 */ /* 0x000fe20008400000 */
[----:B------:R-:W-:Y:S01]  /*1f590*/  @!P3 STG.E.U8 desc[UR14][R26.64+0x31], R158 ;  /* 0x0000319e1a00b986 */ /* 0x000fe2000c10110e */
[----:B------:R-:W-:-:S03]  /*1f5a0*/  ISETP.LT.OR P3, PT, R0, 0x39, !P2 ;  /* 0x000000390000780c */ /* 0x000fc60005761670 */
[----:B------:R-:W-:Y:S01]  /*1f5b0*/  @!P6 STG.E.U8 desc[UR14][R24.64+0x38], R159 ;  /* 0x0000389f1800e986 */ /* 0x000fe2000c10110e */
[----:B------:R-:W-:-:S03]  /*1f5c0*/  ISETP.LT.OR P6, PT, R0, 0x3a, !P2 ;  /* 0x0000003a0000780c */ /* 0x000fc600057c1670 */
[----:B------:R-:W-:Y:S01]  /*1f5d0*/  @!P5 STG.E.U8 desc[UR14][R24.64+0x39], R160 ;  /* 0x000039a01800d986 */ /* 0x000fe2000c10110e */
[----:B------:R-:W-:Y:S01]  /*1f5e0*/  ISETP.LT.OR P5, PT, R0, 0x41, !P1 ;  /* 0x000000410000780c */ /* 0x000fe20004fa1670 */
[----:B------:R-:W-:Y:S01]  /*1f5f0*/  FMUL R194, R194, UR20 ;  /* 0x00000014c2c27c20 */ /* 0x000fe20008400000 */
[----:B------:R-:W-:Y:S01]  /*1f600*/  FMUL R195, R195, UR20 ;  /* 0x00000014c3c37c20 */ /* 0x000fe20008400000 */
        /* <DEDUP_REMOVED lines=16> */
[----:B------:R0:W-:Y:S01]  /*1f710*/  @!P5 STG.E.U8 desc[UR14][R26.64+0x41], R3 ;  /* 0x000041031a00d986 */ /* 0x0001e2000c10110e */
[----:B------:R-:W-:Y:S01]  /*1f720*/  ISETP.LT.OR P5, PT, R0, 0x49, !P2 ;  /* 0x000000490000780c */ /* 0x000fe200057a1670 */
[----:B------:R-:W-:Y:S01]  /*1f730*/  FMUL R202, R202, UR20 ;  /* 0x00000014caca7c20 */ /* 0x000fe20008400000 */
[----:B------:R-:W-:Y:S01]  /*1f740*/  FMUL R203, R203, UR20 ;  /* 0x00000014cbcb7c20 */ /* 0x000fe20008400000 */
[----:B------:R-:W-:Y:S01]  /*1f750*/  FMUL R204, R204, UR20 ;  /* 0x00000014cccc7c20 */ /* 0x000fe20008400000 */
[----:B------:R-:W-:Y:S01]  /*1f760*/  FMUL R205, R205, UR20 ;  /* 0x00000014cdcd7c20 */ /* 0x000fe20008400000 */
[----:B------:R-:W-:Y:S01]  /*1f770*/  @!P3 STG.E.U8 desc[UR14][R24.64+0x48], R167 ;  /* 0x000048a71800b986 */ /* 0x000fe2000c10110e */
[----:B------:R-:W-:-:S03]  /*1f780*/  ISETP.LT.OR P3, PT, R0, 0x4a, !P2 ;  /* 0x0000004a0000780c */ /* 0x000fc60005761670 */
[----:B------:R3:W-:Y:S01]  /*1f790*/  @!P6 STG.E.U8 desc[UR14][R24.64+0x49], R5 ;  /* 0x000049051800e986 */ /* 0x0007e2000c10110e */
[C---:B------:R-:W-:Y:S02]  /*1f7a0*/  ISETP.LT.OR P6, PT, R0.reuse, 0x51, !P1 ;  /* 0x000000510000780c */ /* 0x040fe40004fc1670 */
[----:B0-----:R-:W-:Y:S01]  /*1f7b0*/  F2FP.SATFINITE.E5M2.F32.PACK_AB_MERGE_C R3, RZ, R170, RZ ;  /* 0x000000aaff03723e */ /* 0x001fe200048060ff */
[----:B------:R-:W-:Y:S01]  /*1f7c0*/  @!P5 STG.E.U8 desc[UR14][R26.64+0x48], R169 ;  /* 0x000048a91a00d986 */ /* 0x000fe2000c10110e */
[----:B------:R-:W-:Y:S01]  /*1f7d0*/  ISETP.LT.OR P5, PT, R0, 0x52, !P1 ;  /* 0x000000520000780c */ /* 0x000fe20004fa1670 */
[----:B------:R-:W-:Y:S01]  /*1f7e0*/  FMUL R206, R206, UR20 ;  /* 0x00000014cece7c20 */ /* 0x000fe20008400000 */
[----:B------:R-:W-:Y:S01]  /*1f7f0*/  FMUL R207, R207, UR20 ;  /* 0x00000014cfcf7c20 */ /* 0x000fe20008400000 */
[----:B------:R-:W-:Y:S01]  /*1f800*/  FMUL R208, R208, UR20 ;  /* 0x00000014d0d07c20 */ /* 0x000fe20008400000 */
[----:B------:R-:W-:Y:S01]  /*1f810*/  FMUL R209, R209, UR20 ;  /* 0x00000014d1d17c20 */ /* 0x000fe20008400000 */
[----:B------:R0:W-:Y:S01]  /*1f820*/  @!P3 STG.E.U8 desc[UR14][R26.64+0x49], R3 ;  /* 0x000049031a00b986 */ /* 0x0001e2000c10110e */
[----:B------:R-:W-:-:S03]  /*1f830*/  ISETP.LT.OR P3, PT, R0, 0x51, !P2 ;  /* 0x000000510000780c */ /* 0x000fc60005761670 */
[----:B------:R-:W-:Y:S01]  /*1f840*/  @!P6 STG.E.U8 desc[UR14][R24.64+0x50], R171 ;  /* 0x000050ab1800e986 */ /* 0x000fe2000c10110e */
[----:B------:R-:W-:Y:S02]  /*1f850*/  ISETP.LT.OR P6, PT, R0, 0x52, !P2 ;  /* 0x000000520000780c */ /* 0x000fe400057c1670 */
[----:B---3--:R-:W-:Y:S01]  /*1f860*/  F2FP.SATFINITE.E5M2.F32.PACK_AB_MERGE_C R5, RZ, R172, RZ ;  /* 0x000000acff05723e */ /* 0x008fe200048060ff */
[----:B------:R-:W-:Y:S01]  /*1f870*/  FMUL R210, R210, UR20 ;  /* 0x00000014d2d27c20 */ /* 0x000fe20008400000 */
[----:B------:R-:W-:Y:S01]  /*1f880*/  FMUL R211, R211, UR20 ;  /* 0x00000014d3d37c20 */ /* 0x000fe20008400000 */
[----:B------:R-:W-:Y:S01]  /*1f890*/  FMUL R212, R212, UR20 ;  /* 0x00000014d4d47c20 */ /* 0x000fe20008400000 */
[----:B------:R-:W-:Y:S01]  /*1f8a0*/  FMUL R213, R213, UR20 ;  /* 0x00000014d5d57c20 */ /* 0x000fe20008400000 */
[----:B------:R3:W-:Y:S01]  /*1f8b0*/  @!P5 STG.E.U8 desc[UR14][R24.64+0x51], R5 ;  /* 0x000051051800d986 */ /* 0x0007e2000c10110e */
[----:B------:R-:W-:-:S03]  /*1f8c0*/  ISETP.LT.OR P5, PT, R0, 0x59, !P1 ;  /* 0x000000590000780c */ /* 0x000fc60004fa1670 */
[----:B------:R-:W-:Y:S01]  /*1f8d0*/  @!P3 STG.E.U8 desc[UR14][R26.64+0x50], R173 ;  /* 0x000050ad1a00b986 */ /* 0x000fe2000c10110e */
[----:B------:R-:W-:-:S03]  /*1f8e0*/  ISETP.LT.OR P3, PT, R0, 0x5a, !P1 ;  /* 0x0000005a0000780c */ /* 0x000fc60004f61670 */
[----:B------:R5:W-:Y:S01]  /*1f8f0*/  @!P6 STG.E.U8 desc[UR14][R26.64+0x51], R7 ;  /* 0x000051071a00e986 */ /* 0x000be2000c10110e */
[----:B------:R-:W-:Y:S02]  /*1f900*/  ISETP.LT.OR P6, PT, R0, 0x59, !P2 ;  /* 0x000000590000780c */ /* 0x000fe400057c1670 */
[----:B------:R-:W-:Y:S01]  /*1f910*/  F2FP.SATFINITE.E5M2.F32.PACK_AB_MERGE_C R175, RZ, R175, RZ ;  /* 0x000000afffaf723e */ /* 0x000fe200048060ff */
[----:B------:R-:W-:Y:S01]  /*1f920*/  FMUL R214, R214, UR20 ;  /* 0x00000014d6d67c20 */ /* 0x000fe20008400000 */
[----:B0-----:R-:W-:Y:S01]  /*1f930*/  F2FP.SATFINITE.E5M2.F32.PACK_AB_MERGE_C R3, RZ, R176, RZ ;  /* 0x000000b0ff03723e */ /* 0x001fe200048060ff */
[----:B------:R-:W-:Y:S01]  /*1f940*/  FMUL R215, R215, UR20 ;  /* 0x00000014d7d77c20 */ /* 0x000fe20008400000 */
[----:B------:R-:W-:Y:S01]  /*1f950*/  F2FP.SATFINITE.E5M2.F32.PACK_AB_MERGE_C R177, RZ, R177, RZ ;  /* 0x000000b1ffb1723e */ /* 0x000fe200048060ff */
[----:B------:R-:W-:Y:S01]  /*1f960*/  @!P5 STG.E.U8 desc[UR14][R24.64+0x58], R175 ;  /* 0x000058af1800d986 */ /* 0x000fe2000c10110e */
[----:B------:R-:W-:-:S03]  /*1f970*/  ISETP.LT.OR P5, PT, R0, 0x5a, !P2 ;  /* 0x0000005a0000780c */ /* 0x000fc600057a1670 */
[----:B------:R0:W-:Y:S01]  /*1f980*/  @!P3 STG.E.U8 desc[UR14][R24.64+0x59], R3 ;  /* 0x000059031800b986 */ /* 0x0001e2000c10110e */
[----:B------:R-:W-:-:S03]  /*1f990*/  ISETP.LT.OR P3, PT, R0, 0x61, !P1 ;  /* 0x000000610000780c */ /* 0x000fc60004f61670 */
[----:B------:R-:W-:Y:S01]  /*1f9a0*/  @!P6 STG.E.U8 desc[UR14][R26.64+0x58], R177 ;  /* 0x000058b11a00e986 */ /* 0x000fe2000c10110e */
[----:B------:R-:W-:Y:S02]  /*1f9b0*/  ISETP.LT.OR P6, PT, R0, 0x62, !P1 ;  /* 0x000000620000780c */ /* 0x000fe40004fc1670 */
[----:B---3--:R-:W-:Y:S01]  /*1f9c0*/  F2FP.SATFINITE.E5M2.F32.PACK_AB_MERGE_C R5, RZ, R178, RZ ;  /* 0x000000b2ff05723e */ /* 0x008fe200048060ff */
[----:B------:R-:W-:Y:S01]  /*1f9d0*/  FMUL R216, R216, UR20 ;  /* 0x00000014d8d87c20 */ /* 0x000fe20008400000 */
[----:B------:R-:W-:Y:S01]  /*1f9e0*/  F2FP.SATFINITE.E5M2.F32.PACK_AB_MERGE_C R179, RZ, R179, RZ ;  /* 0x000000b3ffb3723e */ /* 0x000fe200048060ff */
[----:B------:R-:W-:Y:S01]  /*1f9f0*/  FMUL R217, R217, UR20 ;  /* 0x00000014d9d97c20 */ /* 0x000fe20008400000 */
[----:B-----5:R-:W-:Y:S01]  /*1fa00*/  F2FP.SATFINITE.E5M2.F32.PACK_AB_MERGE_C R7, RZ, R180, RZ ;  /* 0x000000b4ff07723e */ /* 0x020fe200048060ff */
        /* <DEDUP_REMOVED lines=97> */
[----:B--2---:R-:W-:Y:S01]  /*20020*/  FMUL R2, R2, UR20 ;  /* 0x0000001402027c20 */ /* 0x004fe20008400000 */
        /* <DEDUP_REMOVED lines=8> */
[----:B------:R-:W2:Y:S01]  /*200b0*/  LDL.LU R39, [R1+0x218] ;  /* 0x0002180001277983 */ /* 0x000ea20000300800 */
[----:B------:R-:W-:Y:S01]  /*200c0*/  F2FP.SATFINITE.E5M2.F32.PACK_AB_MERGE_C R209, RZ, R209, RZ ;  /* 0x000000d1ffd1723e */ /* 0x000fe200048060ff */
[----:B------:R-:W-:Y:S01]  /*200d0*/  FMUL R236, R236, UR20 ;  /* 0x00000014ecec7c20 */ /* 0x000fe20008400000 */
[----:B-----5:R-:W-:Y:S01]  /*200e0*/  F2FP.SATFINITE.E5M2.F32.PACK_AB_MERGE_C R7, RZ, R210, RZ ;  /* 0x000000d2ff07723e */ /* 0x020fe200048060ff */
[----:B------:R3:W-:Y:S01]  /*200f0*/  @!P5 STG.E.U8 desc[UR14][R24.64+0x99], R5 ;  /* 0x000099051800d986 */ /* 0x0007e2000c10110e */
[C---:B------:R-:W-:Y:S01]  /*20100*/  ISETP.LT.OR P5, PT, R0.reuse, 0xa1, !P1 ;  /* 0x000000a10000780c */ /* 0x040fe20004fa1670 */
[----:B------:R-:W-:Y:S01]  /*20110*/  FMUL R235, R235, UR20 ;  /* 0x00000014ebeb7c20 */ /* 0x000fe20008400000 */
[----:B------:R-:W-:Y:S01]  /*20120*/  F2FP.SATFINITE.E5M2.F32.PACK_AB_MERGE_C R211, RZ, R211, RZ ;  /* 0x000000d3ffd3723e */ /* 0x000fe200048060ff */
[----:B------:R-:W-:Y:S01]  /*20130*/  @!P3 STG.E.U8 desc[UR14][R26.64+0x98], R209 ;  /* 0x000098d11a00b986 */ /* 0x000fe2000c10110e */
[C---:B------:R-:W-:Y:S01]  /*20140*/  ISETP.LT.OR P3, PT, R0.reuse, 0xa2, !P1 ;  /* 0x000000a20000780c */ /* 0x040fe20004f61670 */
[----:B------:R-:W-:Y:S01]  /*20150*/  FMUL R237, R237, UR20 ;  /* 0x00000014eded7c20 */ /* 0x000fe20008400000 */
[----:B0-----:R-:W-:Y:S01]  /*20160*/  F2FP.SATFINITE.E5M2.F32.PACK_AB_MERGE_C R3, RZ, R212, RZ ;  /* 0x000000d4ff03723e */ /* 0x001fe200048060ff */
[----:B------:R0:W-:Y:S01]  /*20170*/  @!P6 STG.E.U8 desc[UR14][R26.64+0x99], R7 ;  /* 0x000099071a00e986 */ /* 0x0001e2000c10110e */
[----:B------:R-:W-:-:S02]  /*20180*/  ISETP.LT.OR P6, PT, R0, 0xa1, !P2 ;  /* 0x000000a10000780c */ /* 0x000fc400057c1670 */
[----:B------:R-:W-:Y:S01]  /*20190*/  F2FP.SATFINITE.E5M2.F32.PACK_AB_MERGE_C R213, RZ, R213, RZ ;  /* 0x000000d5ffd5723e */ /* 0x000fe200048060ff */
[----:B------:R-:W5:Y:S01]  /*201a0*/  LDL.LU R38, [R1+0x21c] ;  /* 0x00021c0001267983 */ /* 0x000f620000300800 */
[----:B---3--:R-:W-:Y:S02]  /*201b0*/  F2FP.SATFINITE.E5M2.F32.PACK_AB_MERGE_C R5, RZ, R214, RZ ;  /* 0x000000d6ff05723e */ /* 0x008fe400048060ff */
[----:B------:R-:W-:Y:S01]  /*201c0*/  F2FP.SATFINITE.E5M2.F32.PACK_AB_MERGE_C R215, RZ, R215, RZ ;  /* 0x000000d7ffd7723e */ /* 0x000fe200048060ff */
[----:B------:R-:W-:Y:S01]  /*201d0*/  @!P5 STG.E.U8 desc[UR14][R24.64+0xa0], R211 ;  /* 0x0000a0d31800d986 */ /* 0x000fe2000c10110e */
[C---:B------:R-:W-:Y:S02]  /*201e0*/  ISETP.LT.OR P5, PT, R0.reuse, 0xa2, !P2 ;  /* 0x000000a20000780c */ /* 0x040fe400057a1670 */
[----:B------:R-:W-:Y:S01]  /*201f0*/  F2FP.SATFINITE.E5M2.F32.PACK_AB_MERGE_C R217, RZ, R217, RZ ;  /* 0x000000d9ffd9723e */ /* 0x000fe200048060ff */
[----:B------:R3:W-:Y:S01]  /*20200*/  @!P3 STG.E.U8 desc[UR14][R24.64+0xa1], R3 ;  /* 0x0000a1031800b986 */ /* 0x0007e2000c10110e */
[----:B------:R-:W-:-:S02]  /*20210*/  ISETP.LT.OR P3, PT, R0, 0xa9, !P1 ;  /* 0x000000a90000780c */ /* 0x000fc40004f61670 */
[----:B0-----:R-:W-:Y:S01]  /*20220*/  F2FP.SATFINITE.E5M2.F32.PACK_AB_MERGE_C R7, RZ, R216, RZ ;  /* 0x000000d8ff07723e */ /* 0x001fe200048060ff */
[----:B------:R-:W-:Y:S01]  /*20230*/  @!P6 STG.E.U8 desc[UR14][R26.64+0xa0], R213 ;  /* 0x0000a0d51a00e986 */ /* 0x000fe2000c10110e */
[C---:B------:R-:W-:Y:S02]  /*20240*/  ISETP.LT.OR P6, PT, R0.reuse, 0xaa, !P1 ;  /* 0x000000aa0000780c */ /* 0x040fe40004fc1670 */
[----:B------:R-:W-:Y:S02]  /*20250*/  F2FP.SATFINITE.E5M2.F32.PACK_AB_MERGE_C R219, RZ, R219, RZ ;  /* 0x000000dbffdb723e */ /* 0x000fe400048060ff */
[----:B------:R-:W-:Y:S01]  /*20260*/  F2FP.SATFINITE.E5M2.F32.PACK_AB_MERGE_C R221, RZ, R221, RZ ;  /* 0x000000ddffdd723e */ /* 0x000fe200048060ff */
[----:B------:R0:W-:Y:S01]  /*20270*/  @!P5 STG.E.U8 desc[UR14][R26.64+0xa1], R5 ;  /* 0x0000a1051a00d986 */ /* 0x0001e2000c10110e */
[C---:B------:R-:W-:Y:S02]  /*20280*/  ISETP.LT.OR P5, PT, R0.reuse, 0xa9, !P2 ;  /* 0x000000a90000780c */ /* 0x040fe400057a1670 */
[----:B---3--:R-:W-:Y:S01]  /*20290*/  F2FP.SATFINITE.E5M2.F32.PACK_AB_MERGE_C R3, RZ, R218, RZ ;  /* 0x000000daff03723e */ /* 0x008fe200048060ff */
[----:B------:R-:W-:Y:S01]  /*202a0*/  @!P3 STG.E.U8 desc[UR14][R24.64+0xa8], R215 ;  /* 0x0000a8d71800b986 */ /* 0x000fe2000c10110e */
[----:B------:R-:W-:-:S02]  /*202b0*/  ISETP.LT.OR P3, PT, R0, 0xaa, !P2 ;  /* 0x000000aa0000780c */ /* 0x000fc40005761670 */
[----:B------:R-:W-:Y:S01]  /*202c0*/  F2FP.SATFINITE.E5M2.F32.PACK_AB_MERGE_C R223, RZ, R223, RZ ;  /* 0x000000dfffdf723e */ /* 0x000fe200048060ff */
[----:B------:R3:W-:Y:S01]  /*202d0*/  @!P6 STG.E.U8 desc[UR14][R24.64+0xa9], R7 ;  /* 0x0000a9071800e986 */ /* 0x0007e2000c10110e */
[C---:B------:R-:W-:Y:S02]  /*202e0*/  ISETP.LT.OR P6, PT, R0.reuse, 0xb1, !P1 ;  /* 0x000000b10000780c */ /* 0x040fe40004fc1670 */
[----:B------:R-:W-:Y:S02]  /*202f0*/  F2FP.SATFINITE.E5M2.F32.PACK_AB_MERGE_C R225, RZ, R225, RZ ;  /* 0x000000e1ffe1723e */ /* 0x000fe400048060ff */
[----:B0-----:R-:W-:Y:S01]  /*20300*/  F2FP.SATFINITE.E5M2.F32.PACK_AB_MERGE_C R5, RZ, R220, RZ ;  /* 0x000000dcff05723e */ /* 0x001fe200048060ff */
[----:B------:R-:W-:Y:S01]  /*20310*/  @!P5 STG.E.U8 desc[UR14][R26.64+0xa8], R217 ;  /* 0x0000a8d91a00d986 */ /* 0x000fe2000c10110e */
[C---:B------:R-:W-:Y:S02]  /*20320*/  ISETP.LT.OR P5, PT, R0.reuse, 0xb2, !P1 ;  /* 0x000000b20000780c */ /* 0x040fe40004fa1670 */
[----:B------:R-:W-:Y:S01]  /*20330*/  F2FP.SATFINITE.E5M2.F32.PACK_AB_MERGE_C R227, RZ, R227, RZ ;  /* 0x000000e3ffe3723e */ /* 0x000fe200048060ff */
[----:B------:R0:W-:Y:S01]  /*20340*/  @!P3 STG.E.U8 desc[UR14][R26.64+0xa9], R3 ;  /* 0x0000a9031a00b986 */ /* 0x0001e2000c10110e */
[----:B------:R-:W-:-:S02]  /*20350*/  ISETP.LT.OR P3, PT, R0, 0xb1, !P2 ;  /* 0x000000b10000780c */ /* 0x000fc40005761670 */
[----:B---3--:R-:W-:Y:S01]  /*20360*/  F2FP.SATFINITE.E5M2.F32.PACK_AB_MERGE_C R7, RZ, R222, RZ ;  /* 0x000000deff07723e */ /* 0x008fe200048060ff */
[----:B------:R-:W-:Y:S01]  /*20370*/  @!P6 STG.E.U8 desc[UR14][R24.64+0xb0], R219 ;  /* 0x0000b0db1800e986 */ /* 0x000fe2000c10110e */
[C---:B------:R-:W-:Y:S02]  /*20380*/  ISETP.LT.OR P6, PT, R0.reuse, 0xb2, !P2 ;  /* 0x000000b20000780c */ /* 0x040fe400057c1670 */
[----:B------:R-:W-:Y:S02]  /*20390*/  F2FP.SATFINITE.E5M2.F32.PACK_AB_MERGE_C R229, RZ, R229, RZ ;  /* 0x000000e5ffe5723e */ /* 0x000fe400048060ff */
[----:B------:R-:W-:Y:S01]  /*203a0*/  F2FP.SATFINITE.E5M2.F32.PACK_AB_MERGE_C R231, RZ, R231, RZ ;  /* 0x000000e7ffe7723e */ /* 0x000fe200048060ff */
[----:B------:R3:W-:Y:S01]  /*203b0*/  @!P5 STG.E.U8 desc[UR14][R24.64+0xb1], R5 ;  /* 0x0000b1051800d986 */ /* 0x0007e2000c10110e */
[C---:B------:R-:W-:Y:S02]  /*203c0*/  ISETP.LT.OR P5, PT, R0.reuse, 0xb9, !P1 ;  /* 0x000000b90000780c */ /* 0x040fe40004fa1670 */
[----:B0-----:R-:W-:Y:S01]  /*203d0*/  F2FP.SATFINITE.E5M2.F32.PACK_AB_MERGE_C R3, RZ, R224, RZ ;  /* 0x000000e0ff03723e */ /* 0x001fe200048060ff */
[----:B------:R-:W-:Y:S01]  /*203e0*/  @!P3 STG.E.U8 desc[UR14][R26.64+0xb0], R221 ;  /* 0x0000b0dd1a00b986 */ /* 0x000fe2000c10110e */
[----:B------:R-:W-:-:S02]  /*203f0*/  ISETP.LT.OR P3, PT, R0, 0xba, !P1 ;  /* 0x000000ba0000780c */ /* 0x000fc40004f61670 */
[----:B------:R-:W-:Y:S01]  /*20400*/  F2FP.SATFINITE.E5M2.F32.PACK_AB_MERGE_C R233, RZ, R233, RZ ;  /* 0x000000e9ffe9723e */ /* 0x000fe200048060ff */
[----:B------:R0:W-:Y:S01]  /*20410*/  @!P6 STG.E.U8 desc[UR14][R26.64+0xb1], R7 ;  /* 0x0000b1071a00e986 */ /* 0x0001e2000c10110e */
[C---:B------:R-:W-:Y:S02]  /*20420*/  ISETP.LT.OR P6, PT, R0.reuse, 0xb9, !P2 ;  /* 0x000000b90000780c */ /* 0x040fe400057c1670 */
[----:B------:R-:W-:Y:S02]  /*20430*/  F2FP.SATFINITE.E5M2.F32.PACK_AB_MERGE_C R235, RZ, R235, RZ ;  /* 0x000000ebffeb723e */ /* 0x000fe400048060ff */
[----:B---3--:R-:W-:Y:S01]  /*20440*/  F2FP.SATFINITE.E5M2.F32.PACK_AB_MERGE_C R5, RZ, R226, RZ ;  /* 0x000000e2ff05723e */ /* 0x008fe200048060ff */
[----:B------:R-:W-:Y:S01]  /*20450*/  @!P5 STG.E.U8 desc[UR14][R24.64+0xb8], R223 ;  /* 0x0000b8df1800d986 */ /* 0x000fe2000c10110e */
[----:B------:R-:W-:-:S03]  /*20460*/  ISETP.LT.OR P5, PT, R0, 0xba, !P2 ;  /* 0x000000ba0000780c */ /* 0x000fc600057a1670 */
[----:B------:R3:W-:Y:S01]  /*20470*/  @!P3 STG.E.U8 desc[UR14][R24.64+0xb9], R3 ;  /* 0x0000b9031800b986 */ /* 0x0007e2000c10110e */
[C---:B------:R-:W-:Y:S02]  /*20480*/  ISETP.LT.OR P3, PT, R0.reuse, 0xc1, !P1 ;  /* 0x000000c10000780c */ /* 0x040fe40004f61670 */
[----:B0-----:R-:W-:Y:S01]  /*20490*/  F2FP.SATFINITE.E5M2.F32.PACK_AB_MERGE_C R7, RZ, R228, RZ ;  /* 0x000000e4ff07723e */ /* 0x001fe200048060ff */
[----:B------:R-:W-:Y:S01]  /*204a0*/  @!P6 STG.E.U8 desc[UR14][R26.64+0xb8], R225 ;  /* 0x0000b8e11a00e986 */ /* 0x000fe2000c10110e */
[----:B------:R-:W-:-:S05]  /*204b0*/  ISETP.LT.OR P6, PT, R0, 0xc2, !P1 ;  /* 0x000000c20000780c */ /* 0x000fca0004fc1670 */
[----:B------:R0:W-:Y:S01]  /*204c0*/  @!P5 STG.E.U8 desc[UR14][R26.64+0xb9], R5 ;  /* 0x0000b9051a00d986 */ /* 0x0001e2000c10110e */
[C---:B------:R-:W-:Y:S02]  /*204d0*/  ISETP.LT.OR P5, PT, R0.reuse, 0xc1, !P2 ;  /* 0x000000c10000780c */ /* 0x040fe400057a1670 */
[----:B---3--:R-:W-:Y:S01]  /*204e0*/  F2FP.SATFINITE.E5M2.F32.PACK_AB_MERGE_C R3, RZ, R230, RZ ;  /* 0x000000e6ff03723e */ /* 0x008fe200048060ff */
[----:B------:R-:W-:Y:S01]  /*204f0*/  @!P3 STG.E.U8 desc[UR14][R24.64+0xc0], R227 ;  /* 0x0000c0e31800b986 */ /* 0x000fe2000c10110e */
[----:B------:R-:W-:-:S03]  /*20500*/  ISETP.LT.OR P3, PT, R0, 0xc2, !P2 ;  /* 0x000000c20000780c */ /* 0x000fc60005761670 */
[----:B------:R3:W-:Y:S01]  /*20510*/  @!P6 STG.E.U8 desc[UR14][R24.64+0xc1], R7 ;  /* 0x0000c1071800e986 */ /* 0x0007e2000c10110e */
[----:B------:R-:W-:Y:S02]  /*20520*/  ISETP.LT.OR P6, PT, R0, 0xc9, !P1 ;  /* 0x000000c90000780c */ /* 0x000fe40004fc1670 */
[----:B0-----:R-:W-:-:S03]  /*20530*/  F2FP.SATFINITE.E5M2.F32.PACK_AB_MERGE_C R5, RZ, R232, RZ ;  /* 0x000000e8ff05723e */ /* 0x001fc600048060ff */
[----:B------:R-:W-:Y:S01]  /*20540*/  @!P5 STG.E.U8 desc[UR14][R26.64+0xc0], R229 ;  /* 0x0000c0e51a00d986 */ /* 0x000fe2000c10110e */
[----:B------:R-:W-:-:S03]  /*20550*/  ISETP.LT.OR P5, PT, R0, 0xca, !P1 ;  /* 0x000000ca0000780c */ /* 0x000fc60004fa1670 */
[----:B------:R4:W-:Y:S01]  /*20560*/  @!P3 STG.E.U8 desc[UR14][R26.64+0xc1], R3 ;  /* 0x0000c1031a00b986 */ /* 0x0009e2000c10110e */
[C---:B------:R-:W-:Y:S02]  /*20570*/  ISETP.LT.OR P3, PT, R0.reuse, 0xc9, !P2 ;  /* 0x000000c90000780c */ /* 0x040fe40005761670 */
[----:B---3--:R-:W-:Y:S01]  /*20580*/  F2FP.SATFINITE.E5M2.F32.PACK_AB_MERGE_C R7, RZ, R234, RZ ;  /* 0x000000eaff07723e */ /* 0x008fe200048060ff */
[----:B------:R-:W-:Y:S01]  /*20590*/  @!P6 STG.E.U8 desc[UR14][R24.64+0xc8], R231 ;  /* 0x0000c8e71800e986 */ /* 0x000fe2000c10110e */
[----:B------:R-:W-:-:S05]  /*205a0*/  ISETP.LT.OR P6, PT, R0, 0xca, !P2 ;  /* 0x000000ca0000780c */ /* 0x000fca00057c1670 */
[----:B------:R0:W-:Y:S01]  /*205b0*/  @!P5 STG.E.U8 desc[UR14][R24.64+0xc9], R5 ;  /* 0x0000c9051800d986 */ /* 0x0001e2000c10110e */
[----:B------:R-:W-:-:S03]  /*205c0*/  ISETP.LT.OR P5, PT, R0, 0xd1, !P1 ;  /* 0x000000d10000780c */ /* 0x000fc60004fa1670 */
[----:B------:R-:W-:Y:S01]  /*205d0*/  @!P3 STG.E.U8 desc[UR14][R26.64+0xc8], R233 ;  /* 0x0000c8e91a00b986 */ /* 0x000fe2000c10110e */
[----:B------:R-:W-:-:S03]  /*205e0*/  ISETP.LT.OR P3, PT, R0, 0xd2, !P1 ;  /* 0x000000d20000780c */ /* 0x000fc60004f61670 */
[----:B------:R3:W-:Y:S01]  /*205f0*/  @!P6 STG.E.U8 desc[UR14][R26.64+0xc9], R7 ;  /* 0x0000c9071a00e986 */ /* 0x0007e2000c10110e */
[----:B----4-:R-:W-:Y:S01]  /*20600*/  FMUL R3, R36, UR20 ;  /* 0x0000001424037c20 */ /* 0x010fe20008400000 */
[----:B------:R-:W-:Y:S02]  /*20610*/  ISETP.LT.OR P6, PT, R0, 0xd1, !P2 ;  /* 0x000000d10000780c */ /* 0x000fe400057c1670 */
[----:B0-----:R-:W-:Y:S02]  /*20620*/  F2FP.SATFINITE.E5M2.F32.PACK_AB_MERGE_C R5, RZ, R236, RZ ;  /* 0x000000ecff05723e */ /* 0x001fe400048060ff */
[----:B---3--:R-:W-:Y:S01]  /*20630*/  F2FP.SATFINITE.E5M2.F32.PACK_AB_MERGE_C R7, RZ, R2, RZ ;  /* 0x00000002ff07723e */ /* 0x008fe200048060ff */
[----:B------:R-:W-:Y:S01]  /*20640*/  FMUL R2, R37, UR20 ;  /* 0x0000001425027c20 */ /* 0x000fe20008400000 */
[----:B------:R-:W-:Y:S04]  /*20650*/  @!P5 STG.E.U8 desc[UR14][R24.64+0xd0], R235 ;  /* 0x0000d0eb1800d986 */ /* 0x000fe8000c10110e */
[----:B------:R-:W3:Y:S01]  /*20660*/  LDL.LU R37, [R1+0x220] ;  /* 0x0002200001257983 */ /* 0x000ee20000300800 */
[----:B------:R-:W-:Y:S01]  /*20670*/  F2FP.SATFINITE.E5M2.F32.PACK_AB_MERGE_C R9, RZ, R2, RZ ;  /* 0x00000002ff09723e */ /* 0x000fe200048060ff */
[----:B------:R-:W-:-:S02]  /*20680*/  FMUL R2, R35, UR20 ;  /* 0x0000001423027c20 */ /* 0x000fc40008400000 */
[----:B------:R-:W4:Y:S01]  /*20690*/  LDL.LU R36, [R1+0x224] ;  /* 0x0002240001247983 */ /* 0x000f220000300800 */
[----:B------:R-:W-:-:S03]  /*206a0*/  F2FP.SATFINITE.E5M2.F32.PACK_AB_MERGE_C R11, RZ, R3, RZ ;  /* 0x00000003ff0b723e */ /* 0x000fc600048060ff */
[----:B------:R0:W-:Y:S01]  /*206b0*/  @!P3 STG.E.U8 desc[UR14][R24.64+0xd1], R5 ;  /* 0x0000d1051800b986 */ /* 0x0001e2000c10110e */
[----:B------:R-:W-:-:S03]  /*206c0*/  FMUL R3, R32, UR20 ;  /* 0x0000001420037c20 */ /* 0x000fc60008400000 */
[----:B------:R-:W4:Y:S01]  /*206d0*/  LDL.LU R35, [R1+0x228] ;  /* 0x0002280001237983 */ /* 0x000f220000300800 */
[----:B0-----:R-:W-:Y:S01]  /*206e0*/  F2FP.SATFINITE.E5M2.F32.PACK_AB_MERGE_C R5, RZ, R2, RZ ;  /* 0x00000002ff05723e */ /* 0x001fe200048060ff */
[----:B------:R-:W-:Y:S02]  /*206f0*/  FMUL R2, R33, UR20 ;  /* 0x0000001421027c20 */ /* 0x000fe40008400000 */
[----:B------:R-:W4:Y:S04]  /*20700*/  LDL.LU R33, [R1+0x22c] ;  /* 0x00022c0001217983 */ /* 0x000f280000300800 */
[----:B------:R-:W4:Y:S01]  /*20710*/  LDL.LU R32, [R1+0x230] ;  /* 0x0002300001207983 */ /* 0x000f220000300800 */
[C---:B------:R-:W-:Y:S02]  /*20720*/  ISETP.LT.OR P5, PT, R0.reuse, 0xd2, !P2 ;  /* 0x000000d20000780c */ /* 0x040fe400057a1670 */
[----:B------:R-:W-:Y:S01]  /*20730*/  ISETP.LT.OR P3, PT, R0, 0xd9, !P1 ;  /* 0x000000d90000780c */ /* 0x000fe20004f61670 */
[----:B------:R-:W4:Y:S01]  /*20740*/  LDL.LU R41, [R1+0x234] ;  /* 0x0002340001297983 */ /* 0x000f220000300800 */
[----:B------:R-:W-:-:S05]  /*20750*/  F2FP.SATFINITE.E5M2.F32.PACK_AB_MERGE_C R237, RZ, R237, RZ ;  /* 0x000000edffed723e */ /* 0x000fca00048060ff */
[----:B------:R-:W-:Y:S01]  /*20760*/  @!P6 STG.E.U8 desc[UR14][R26.64+0xd0], R237 ;  /* 0x0000d0ed1a00e986 */ /* 0x000fe2000c10110e */
[----:B------:R-:W-:-:S03]  /*20770*/  ISETP.LT.OR P6, PT, R0, 0xda, !P1 ;  /* 0x000000da0000780c */ /* 0x000fc60004fc1670 */
[----:B------:R0:W-:Y:S01]  /*20780*/  @!P5 STG.E.U8 desc[UR14][R26.64+0xd1], R7 ;  /* 0x0000d1071a00d986 */ /* 0x0001e2000c10110e */
[----:B------:R-:W-:-:S03]  /*20790*/  ISETP.LT.OR P5, PT, R0, 0xd9, !P2 ;  /* 0x000000d90000780c */ /* 0x000fc600057a1670 */
[----:B------:R1:W-:Y:S01]  /*207a0*/  @!P3 STG.E.U8 desc[UR14][R24.64+0xd8], R9 ;  /* 0x0000d8091800b986 */ /* 0x0003e2000c10110e */
[----:B------:R-:W-:Y:S02]  /*207b0*/  ISETP.LT.OR P3, PT, R0, 0xda, !P2 ;  /* 0x000000da0000780c */ /* 0x000fe40005761670 */
[----:B0-----:R-:W-:-:S03]  /*207c0*/  F2FP.SATFINITE.E5M2.F32.PACK_AB_MERGE_C R7, RZ, R2, RZ ;  /* 0x00000002ff07723e */ /* 0x001fc600048060ff */
[----:B------:R-:W-:Y:S01]  /*207d0*/  @!P6 STG.E.U8 desc[UR14][R24.64+0xd9], R11 ;  /* 0x0000d90b1800e986 */ /* 0x000fe2000c10110e */
[----:B-1----:R-:W-:-:S03]  /*207e0*/  F2FP.SATFINITE.E5M2.F32.PACK_AB_MERGE_C R9, RZ, R3, RZ ;  /* 0x00000003ff09723e */ /* 0x002fc600048060ff */
[----:B------:R0:W-:Y:S04]  /*207f0*/  @!P5 STG.E.U8 desc[UR14][R26.64+0xd8], R5 ;  /* 0x0000d8051a00d986 */ /* 0x0001e8000c10110e */
[----:B------:R1:W-:Y:S01]  /*20800*/  @!P3 STG.E.U8 desc[UR14][R26.64+0xd9], R7 ;  /* 0x0000d9071a00b986 */ /* 0x0003e2000c10110e */
[----:B--2---:R-:W-:-:S03]  /*20810*/  FMUL R4, R39, UR20 ;  /* 0x0000001427047c20 */ /* 0x004fc60008400000 */
[----:B------:R-:W2:Y:S01]  /*20820*/  LDL.LU R39, [R1+0x238] ;  /* 0x0002380001277983 */ /* 0x000ea20000300800 */
[----:B-----5:R-:W-:-:S03]  /*20830*/  FMUL R2, R38, UR20 ;  /* 0x0000001426027c20 */ /* 0x020fc60008400000 */
[----:B------:R-:W5:Y:S02]  /*20840*/  LDL.LU R38, [R1+0x23c] ;  /* 0x00023c0001267983 */ /* 0x000f640000300800 */
[----:B0-----:R-:W-:Y:S02]  /*20850*/  F2FP.SATFINITE.E5M2.F32.PACK_AB_MERGE_C R5, RZ, R2, RZ ;  /* 0x00000002ff05723e */ /* 0x001fe400048060ff */
[----:B------:R-:W-:Y:S01]  /*20860*/  F2FP.SATFINITE.E5M2.F32.PACK_AB_MERGE_C R11, RZ, R4, RZ ;  /* 0x00000004ff0b723e */ /* 0x000fe200048060ff */
[----:B---3--:R-:W-:Y:S02]  /*20870*/  FMUL R3, R37, UR20 ;  /* 0x0000001425037c20 */ /* 0x008fe40008400000 */
[----:B------:R-:W3:Y:S01]  /*20880*/  LDL.LU R37, [R1+0x240] ;  /* 0x0002400001257983 */ /* 0x000ee20000300800 */
[----:B----4-:R-:W-:-:S03]  /*20890*/  FMUL R2, R36, UR20 ;  /* 0x0000001424027c20 */ /* 0x010fc60008400000 */
[----:B------:R-:W4:Y:S01]  /*208a0*/  LDL.LU R36, [R1+0x244] ;  /* 0x0002440001247983 */ /* 0x000f220000300800 */
[----:B------:R-:W-:Y:S02]  /*208b0*/  F2FP.SATFINITE.E5M2.F32.PACK_AB_MERGE_C R13, RZ, R3, RZ ;  /* 0x00000003ff0d723e */ /* 0x000fe400048060ff */
[----:B-1----:R-:W-:Y:S01]  /*208c0*/  F2FP.SATFINITE.E5M2.F32.PACK_AB_MERGE_C R7, RZ, R2, RZ ;  /* 0x00000002ff07723e */ /* 0x002fe200048060ff */
[----:B------:R-:W-:Y:S02]  /*208d0*/  FMUL R2, R35, UR20 ;  /* 0x0000001423027c20 */ /* 0x000fe40008400000 */
[----:B------:R-:W4:Y:S01]  /*208e0*/  LDL.LU R35, [R1+0x248] ;  /* 0x0002480001237983 */ /* 0x000f220000300800 */
[----:B------:R-:W-:-:S03]  /*208f0*/  FMUL R3, R33, UR20 ;  /* 0x0000001421037c20 */ /* 0x000fc60008400000 */
[----:B------:R-:W4:Y:S01]  /*20900*/  LDL.LU R33, [R1+0x24c] ;  /* 0x00024c0001217983 */ /* 0x000f220000300800 */
[----:B------:R-:W-:-:S03]  /*20910*/  FMUL R4, R32, UR20 ;  /* 0x0000001420047c20 */ /* 0x000fc60008400000 */
[----:B------:R-:W4:Y:S01]  /*20920*/  LDL.LU R32, [R1+0x250] ;  /* 0x0002500001207983 */ /* 0x000f220000300800 */
[C---:B------:R-:W-:Y:S02]  /*20930*/  ISETP.LT.OR P6, PT, R0.reuse, 0xe1, !P1 ;  /* 0x000000e10000780c */ /* 0x040fe40004fc1670 */
[C---:B------:R-:W-:Y:S02]  /*20940*/  ISETP.LT.OR P5, PT, R0.reuse, 0xe2, !P1 ;  /* 0x000000e20000780c */ /* 0x040fe40004fa1670 */
[----:B------:R-:W-:-:S09]  /*20950*/  ISETP.LT.OR P3, PT, R0, 0xe1, !P2 ;  /* 0x000000e10000780c */ /* 0x000fd20005761670 */
[----:B------:R0:W-:Y:S01]  /*20960*/  @!P6 STG.E.U8 desc[UR14][R24.64+0xe0], R9 ;  /* 0x0000e0091800e986 */ /* 0x0001e2000c10110e */
[----:B------:R-:W-:-:S03]  /*20970*/  ISETP.LT.OR P6, PT, R0, 0xe2, !P2 ;  /* 0x000000e20000780c */ /* 0x000fc600057c1670 */
[----:B------:R-:W-:Y:S01]  /*20980*/  @!P5 STG.E.U8 desc[UR14][R24.64+0xe1], R11 ;  /* 0x0000e10b1800d986 */ /* 0x000fe2000c10110e */
[----:B------:R-:W-:-:S03]  /*20990*/  ISETP.LT.OR P5, PT, R0, 0xe9, !P1 ;  /* 0x000000e90000780c */ /* 0x000fc60004fa1670 */
[----:B------:R1:W-:Y:S01]  /*209a0*/  @!P3 STG.E.U8 desc[UR14][R26.64+0xe0], R5 ;  /* 0x0000e0051a00b986 */ /* 0x0003e2000c10110e */
[----:B------:R-:W-:-:S05]  /*209b0*/  ISETP.LT.OR P3, PT, R0, 0xea, !P1 ;  /* 0x000000ea0000780c */ /* 0x000fca0004f61670 */
[----:B------:R-:W-:Y:S01]  /*209c0*/  @!P6 STG.E.U8 desc[UR14][R26.64+0xe1], R13 ;  /* 0x0000e10d1a00e986 */ /* 0x000fe2000c10110e */
[C---:B------:R-:W-:Y:S02]  /*209d0*/  ISETP.LT.OR P6, PT, R0.reuse, 0xe9, !P2 ;  /* 0x000000e90000780c */ /* 0x040fe400057c1670 */
[----:B0-----:R-:W-:Y:S01]  /*209e0*/  F2FP.SATFINITE.E5M2.F32.PACK_AB_MERGE_C R9, RZ, R2, RZ ;  /* 0x00000002ff09723e */ /* 0x001fe200048060ff */
[----:B------:R0:W-:Y:S01]  /*209f0*/  @!P5 STG.E.U8 desc[UR14][R24.64+0xe8], R7 ;  /* 0x0000e8071800d986 */ /* 0x0001e2000c10110e */
[----:B------:R-:W-:Y:S01]  /*20a00*/  ISETP.LT.OR P5, PT, R0, 0xea, !P2 ;  /* 0x000000ea0000780c */ /* 0x000fe200057a1670 */
[----:B------:R-:W-:Y:S01]  /*20a10*/  FMUL R2, R41, UR20 ;  /* 0x0000001429027c20 */ /* 0x000fe20008400000 */
[----:B-1----:R-:W-:Y:S02]  /*20a20*/  F2FP.SATFINITE.E5M2.F32.PACK_AB_MERGE_C R5, RZ, R3, RZ ;  /* 0x00000003ff05723e */ /* 0x002fe400048060ff */
[----:B------:R-:W-:Y:S01]  /*20a30*/  F2FP.SATFINITE.E5M2.F32.PACK_AB_MERGE_C R11, RZ, R4, RZ ;  /* 0x00000004ff0b723e */ /* 0x000fe200048060ff */
[----:B------:R-:W-:Y:S01]  /*20a40*/  @!P3 STG.E.U8 desc[UR14][R24.64+0xe9], R9 ;  /* 0x0000e9091800b986 */ /* 0x000fe2000c10110e */
[----:B0-----:R-:W-:-:S03]  /*20a50*/  F2FP.SATFINITE.E5M2.F32.PACK_AB_MERGE_C R7, RZ, R2, RZ ;  /* 0x00000002ff07723e */ /* 0x001fc600048060ff */
[----:B------:R0:W-:Y:S04]  /*20a60*/  @!P6 STG.E.U8 desc[UR14][R26.64+0xe8], R5 ;  /* 0x0000e8051a00e986 */ /* 0x0001e8000c10110e */
[----:B------:R1:W-:Y:S01]  /*20a70*/  @!P5 STG.E.U8 desc[UR14][R26.64+0xe9], R11 ;  /* 0x0000e90b1a00d986 */ /* 0x0003e2000c10110e */
[----:B--2---:R-:W-:-:S05]  /*20a80*/  FMUL R3, R39, UR20 ;  /* 0x0000001427037c20 */ /* 0x004fca0008400000 */
[----:B------:R-:W-:Y:S01]  /*20a90*/  F2FP.SATFINITE.E5M2.F32.PACK_AB_MERGE_C R13, RZ, R3, RZ ;  /* 0x00000003ff0d723e */ /* 0x000fe200048060ff */
[----:B-----5:R-:W-:-:S05]  /*20aa0*/  FMUL R2, R38, UR20 ;  /* 0x0000001426027c20 */ /* 0x020fca0008400000 */
[----:B0-----:R-:W-:Y:S01]  /*20ab0*/  F2FP.SATFINITE.E5M2.F32.PACK_AB_MERGE_C R5, RZ, R2, RZ ;  /* 0x00000002ff05723e */ /* 0x001fe200048060ff */
[----:B---3--:R-:W-:Y:S02]  /*20ac0*/  FMUL R3, R37, UR20 ;  /* 0x0000001425037c20 */ /* 0x008fe40008400000 */
[----:B------:R-:W2:Y:S01]  /*20ad0*/  LDL.LU R37, [R1+0x254] ;  /* 0x0002540001257983 */ /* 0x000ea20000300800 */
[----:B----4-:R-:W-:-:S03]  /*20ae0*/  FMUL R4, R36, UR20 ;  /* 0x0000001424047c20 */ /* 0x010fc60008400000 */
[----:B------:R-:W3:Y:S01]  /*20af0*/  LDL.LU R39, [R1+0x258] ;  /* 0x0002580001277983 */ /* 0x000ee20000300800 */
[----:B------:R-:W-:-:S03]  /*20b00*/  F2FP.SATFINITE.E5M2.F32.PACK_AB_MERGE_C R9, RZ, R3, RZ ;  /* 0x00000003ff09723e */ /* 0x000fc600048060ff */
[----:B------:R-:W4:Y:S01]  /*20b10*/  LDL.LU R36, [R1+0x25c] ;  /* 0x00025c0001247983 */ /* 0x000f220000300800 */
[----:B-1----:R-:W-:Y:S01]  /*20b20*/  F2FP.SATFINITE.E5M2.F32.PACK_AB_MERGE_C R11, RZ, R4, RZ ;  /* 0x00000004ff0b723e */ /* 0x002fe200048060ff */
[----:B------:R-:W-:Y:S02]  /*20b30*/  FMUL R2, R35, UR20 ;  /* 0x0000001423027c20 */ /* 0x000fe40008400000 */
[----:B------:R-:W5:Y:S01]  /*20b40*/  LDL.LU R35, [R1+0x260] ;  /* 0x0002600001237983 */ /* 0x000f620000300800 */
[----:B------:R-:W-:-:S03]  /*20b50*/  FMUL R3, R33, UR20 ;  /* 0x0000001421037c20 */ /* 0x000fc60008400000 */
[----:B------:R-:W5:Y:S01]  /*20b60*/  LDL.LU R33, [R1+0x264] ;  /* 0x0002640001217983 */ /* 0x000f620000300800 */
[----:B------:R-:W-:-:S03]  /*20b70*/  FMUL R4, R32, UR20 ;  /* 0x0000001420047c20 */ /* 0x000fc60008400000 */
[----:B------:R-:W5:Y:S01]  /*20b80*/  LDL.LU R32, [R1+0x268] ;  /* 0x0002680001207983 */ /* 0x000f620000300800 */
[C---:B------:R-:W-:Y:S02]  /*20b90*/  ISETP.LT.OR P3, PT, R0.reuse, 0xf1, !P1 ;  /* 0x000000f10000780c */ /* 0x040fe40004f61670 */
[C---:B------:R-:W-:Y:S01]  /*20ba0*/  ISETP.LT.OR P6, PT, R0.reuse, 0xf2, !P1 ;  /* 0x000000f20000780c */ /* 0x040fe20004fc1670 */
[----:B------:R-:W5:Y:S01]  /*20bb0*/  LDL.LU R38, [R1+0x26c] ;  /* 0x00026c0001267983 */ /* 0x000f620000300800 */
[----:B------:R-:W-:-:S09]  /*20bc0*/  ISETP.LT.OR P5, PT, R0, 0xf1, !P2 ;  /* 0x000000f10000780c */ /* 0x000fd200057a1670 */
[----:B------:R0:W-:Y:S01]  /*20bd0*/  @!P3 STG.E.U8 desc[UR14][R24.64+0xf0], R7 ;  /* 0x0000f0071800b986 */ /* 0x0001e2000c10110e */
[----:B------:R-:W-:-:S03]  /*20be0*/  ISETP.LT.OR P3, PT, R0, 0xf2, !P2 ;  /* 0x000000f20000780c */ /* 0x000fc60005761670 */
[----:B------:R1:W-:Y:S01]  /*20bf0*/  @!P6 STG.E.U8 desc[UR14][R24.64+0xf1], R13 ;  /* 0x0000f10d1800e986 */ /* 0x0003e2000c10110e */
[C---:B------:R-:W-:Y:S02]  /*20c00*/  ISETP.LT.OR P6, PT, R0.reuse, 0xf9, !P1 ;  /* 0x000000f90000780c */ /* 0x040fe40004fc1670 */
[----:B------:R-:W-:Y:S01]  /*20c10*/  ISETP.LT.OR P1, PT, R0, 0xfa, !P1 ;  /* 0x000000fa0000780c */ /* 0x000fe20004f21670 */
[----:B------:R1:W-:Y:S01]  /*20c20*/  @!P5 STG.E.U8 desc[UR14][R26.64+0xf0], R5 ;  /* 0x0000f0051a00d986 */ /* 0x0003e2000c10110e */
[----:B0-----:R-:W-:Y:S02]  /*20c30*/  F2FP.SATFINITE.E5M2.F32.PACK_AB_MERGE_C R7, RZ, R3, RZ ;  /* 0x00000003ff07723e */ /* 0x001fe400048060ff */
[----:B-1----:R-:W-:Y:S02]  /*20c40*/  F2FP.SATFINITE.E5M2.F32.PACK_AB_MERGE_C R13, RZ, R4, RZ ;  /* 0x00000004ff0d723e */ /* 0x002fe400048060ff */
[----:B------:R-:W-:Y:S01]  /*20c50*/  F2FP.SATFINITE.E5M2.F32.PACK_AB_MERGE_C R5, RZ, R2, RZ ;  /* 0x00000002ff05723e */ /* 0x000fe200048060ff */
[----:B------:R0:W-:Y:S04]  /*20c60*/  @!P3 STG.E.U8 desc[UR14][R26.64+0xf1], R9 ;  /* 0x0000f1091a00b986 */ /* 0x0001e8000c10110e */
[----:B------:R1:W-:Y:S04]  /*20c70*/  @!P6 STG.E.U8 desc[UR14][R24.64+0xf8], R11 ;  /* 0x0000f80b1800e986 */ /* 0x0003e8000c10110e */
[----:B------:R1:W-:Y:S01]  /*20c80*/  @!P1 STG.E.U8 desc[UR14][R24.64+0xf9], R5 ;  /* 0x0000f90518009986 */ /* 0x0003e2000c10110e */
[----:B--2---:R-:W-:-:S03]  /*20c90*/  FMUL R2, R37, UR20 ;  /* 0x0000001425027c20 */ /* 0x004fc60008400000 */
[----:B------:R-:W2:Y:S01]  /*20ca0*/  LDL.LU R37, [R1+0x270] ;  /* 0x0002700001257983 */ /* 0x000ea20000300800 */
[----:B---3--:R-:W-:-:S03]  /*20cb0*/  FMUL R3, R39, UR20 ;  /* 0x0000001427037c20 */ /* 0x008fc60008400000 */
[----:B------:R-:W3:Y:S01]  /*20cc0*/  LDL.LU R39, [R1+0x274] ;  /* 0x0002740001277983 */ /* 0x000ee20000300800 */
[----:B----4-:R-:W-:-:S03]  /*20cd0*/  FMUL R4, R36, UR20 ;  /* 0x0000001424047c20 */ /* 0x010fc60008400000 */
[----:B------:R-:W4:Y:S01]  /*20ce0*/  LDL.LU R36, [R1+0x278] ;  /* 0x0002780001247983 */ /* 0x000f220000300800 */
[----:B0-----:R-:W-:Y:S01]  /*20cf0*/  F2FP.SATFINITE.E5M2.F32.PACK_AB_MERGE_C R9, RZ, R2, RZ ;  /* 0x00000002ff09723e */ /* 0x001fe200048060ff */
[----:B-----5:R-:W-:Y:S01]  /*20d00*/  FMUL R2, R35, UR20 ;  /* 0x0000001423027c20 */ /* 0x020fe20008400000 */
[----:B-1----:R-:W-:Y:S01]  /*20d10*/  F2FP.SATFINITE.E5M2.F32.PACK_AB_MERGE_C R11, RZ, R3, RZ ;  /* 0x00000003ff0b723e */ /* 0x002fe200048060ff */
[----:B------:R-:W5:Y:S01]  /*20d20*/  LDL.LU R35, [R1+0x27c] ;  /* 0x00027c0001237983 */ /* 0x000f620000300800 */
[----:B------:R-:W-:Y:S01]  /*20d30*/  F2FP.SATFINITE.E5M2.F32.PACK_AB_MERGE_C R5, RZ, R4, RZ ;  /* 0x00000004ff05723e */ /* 0x000fe200048060ff */
[----:B------:R-:W-:Y:S02]  /*20d40*/  FMUL R3, R33, UR20 ;  /* 0x0000001421037c20 */ /* 0x000fe40008400000 */
[----:B------:R-:W5:Y:S01]  /*20d50*/  LDL.LU R33, [R1+0x280] ;  /* 0x0002800001217983 */ /* 0x000f620000300800 */
[----:B------:R-:W-:-:S03]  /*20d60*/  FMUL R4, R32, UR20 ;  /* 0x0000001420047c20 */ /* 0x000fc60008400000 */
[----:B------:R-:W5:Y:S01]  /*20d70*/  LDL.LU R32, [R1+0x284] ;  /* 0x0002840001207983 */ /* 0x000f620000300800 */
[C---:B------:R-:W-:Y:S02]  /*20d80*/  ISETP.LT.OR P5, PT, R0.reuse, 0xf9, !P2 ;  /* 0x000000f90000780c */ /* 0x040fe400057a1670 */
[----:B------:R-:W-:Y:S02]  /*20d90*/  ISETP.LT.OR P2, PT, R0, 0xfa, !P2 ;  /* 0x000000fa0000780c */ /* 0x000fe40005741670 */
[C---:B------:R-:W-:Y:S02]  /*20da0*/  ISETP.GE.AND P6, PT, R34.reuse, 0x81, PT ;  /* 0x000000812200780c */ /* 0x040fe40003fc6270 */
[----:B------:R-:W-:Y:S02]  /*20db0*/  ISETP.GE.AND P3, PT, R34, 0x89, PT ;  /* 0x000000892200780c */ /* 0x000fe40003f66270 */
[----:B------:R-:W-:-:S05]  /*20dc0*/  ISETP.LT.OR P1, PT, R0, 0x1, !P6 ;  /* 0x000000010000780c */ /* 0x000fca0007721670 */
[----:B------:R0:W-:Y:S01]  /*20dd0*/  @!P5 STG.E.U8 desc[UR14][R26.64+0xf8], R7 ;  /* 0x0000f8071a00d986 */ /* 0x0001e2000c10110e */
[----:B------:R-:W-:-:S03]  /*20de0*/  ISETP.LT.OR P5, PT, R0, 0x1, !P3 ;  /* 0x000000010000780c */ /* 0x000fc60005fa1670 */
[----:B------:R1:W-:Y:S01]  /*20df0*/  @!P2 STG.E.U8 desc[UR14][R26.64+0xf9], R13 ;  /* 0x0000f90d1a00a986 */ /* 0x0003e2000c10110e */
[----:B------:R-:W-:-:S03]  /*20e00*/  ISETP.LT.OR P2, PT, R0, 0x2, !P6 ;  /* 0x000000020000780c */ /* 0x000fc60007741670 */
[----:B------:R1:W-:Y:S01]  /*20e10*/  @!P1 STG.E.U8 desc[UR14][R30.64], R9 ;  /* 0x000000091e009986 */ /* 0x0003e2000c10110e */
[----:B------:R-:W-:Y:S02]  /*20e20*/  ISETP.LT.OR P1, PT, R0, 0x2, !P3 ;  /* 0x000000020000780c */ /* 0x000fe40005f21670 */
[----:B0-----:R-:W-:Y:S01]  /*20e30*/  F2FP.SATFINITE.E5M2.F32.PACK_AB_MERGE_C R7, RZ, R2, RZ ;  /* 0x00000002ff07723e */ /* 0x001fe200048060ff */
[----:B------:R-:W-:Y:S02]  /*20e40*/  FMUL R2, R38, UR20 ;  /* 0x0000001426027c20 */ /* 0x000fe40008400000 */
[----:B------:R-:W5:Y:S04]  /*20e50*/  LDL.LU R38, [R1+0x288] ;  /* 0x0002880001267983 */ /* 0x000f680000300800 */
[----:B------:R-:W-:Y:S04]  /*20e60*/  @!P2 STG.E.U8 desc[UR14][R30.64+0x1], R11 ;  /* 0x0000010b1e00a986 */ /* 0x000fe8000c10110e */
[----:B------:R0:W-:Y:S01]  /*20e70*/  @!P5 STG.E.U8 desc[UR14][R28.64], R5 ;  /* 0x000000051c00d986 */ /* 0x0001e2000c10110e */
[----:B------:R-:W-:-:S02]  /*20e80*/  ISETP.LT.OR P5, PT, R0, 0xa, !P6 ;  /* 0x0000000a0000780c */ /* 0x000fc400077a1670 */
[----:B-1----:R-:W-:Y:S02]  /*20e90*/  F2FP.SATFINITE.E5M2.F32.PACK_AB_MERGE_C R13, RZ, R3, RZ ;  /* 0x00000003ff0d723e */ /* 0x002fe400048060ff */
[----:B------:R-:W-:Y:S01]  /*20ea0*/  F2FP.SATFINITE.E5M2.F32.PACK_AB_MERGE_C R9, RZ, R4, RZ ;  /* 0x00000004ff09723e */ /* 0x000fe200048060ff */
[----:B------:R1:W-:Y:S01]  /*20eb0*/  @!P1 STG.E.U8 desc[UR14][R28.64+0x1], R7 ;  /* 0x000001071c009986 */ /* 0x0003e2000c10110e */
[----:B0-----:R-:W-:-:S07]  /*20ec0*/  F2FP.SATFINITE.E5M2.F32.PACK_AB_MERGE_C R5, RZ, R2, RZ ;  /* 0x00000002ff05723e */ /* 0x001fce00048060ff */
[----:B------:R0:W-:Y:S01]  /*20ed0*/  @!P5 STG.E.U8 desc[UR14][R30.64+0x9], R9 ;  /* 0x000009091e00d986 */ /* 0x0001e2000c10110e */
[----:B--2---:R-:W-:-:S03]  /*20ee0*/  FMUL R3, R37, UR20 ;  /* 0x0000001425037c20 */ /* 0x004fc60008400000 */
[----:B------:R-:W2:Y:S01]  /*20ef0*/  LDL.LU R37, [R1+0x28c] ;  /* 0x00028c0001257983 */ /* 0x000ea20000300800 */
[----:B---3--:R-:W-:-:S03]  /*20f00*/  FMUL R4, R39, UR20 ;  /* 0x0000001427047c20 */ /* 0x008fc60008400000 */
[----:B------:R-:W3:Y:S01]  /*20f10*/  LDL.LU R39, [R1+0x290] ;  /* 0x0002900001277983 */ /* 0x000ee20000300800 */
[----:B----4-:R-:W-:-:S03]  /*20f20*/  FMUL R2, R36, UR20 ;  /* 0x0000001424027c20 */ /* 0x010fc60008400000 */
[----:B------:R-:W4:Y:S01]  /*20f30*/  LDL.LU R36, [R1+0x294] ;  /* 0x0002940001247983 */ /* 0x000f220000300800 */
[----:B------:R-:W-:Y:S01]  /*20f40*/  F2FP.SATFINITE.E5M2.F32.PACK_AB_MERGE_C R11, RZ, R3, RZ ;  /* 0x00000003ff0b723e */ /* 0x000fe200048060ff */
[----:B-----5:R-:W-:Y:S01]  /*20f50*/  FMUL R3, R35, UR20 ;  /* 0x0000001423037c20 */ /* 0x020fe20008400000 */
[----:B-1----:R-:W-:Y:S01]  /*20f60*/  F2FP.SATFINITE.E5M2.F32.PACK_AB_MERGE_C R7, RZ, R4, RZ ;  /* 0x00000004ff07723e */ /* 0x002fe200048060ff */
[----:B------:R-:W5:Y:S01]  /*20f70*/  LDL.LU R35, [R1+0x298] ;  /* 0x0002980001237983 */ /* 0x000f620000300800 */
[----:B0-----:R-:W-:Y:S01]  /*20f80*/  F2FP.SATFINITE.E5M2.F32.PACK_AB_MERGE_C R9, RZ, R2, RZ ;  /* 0x00000002ff09723e */ /* 0x001fe200048060ff */
[----:B------:R-:W-:Y:S02]  /*20f90*/  FMUL R4, R33, UR20 ;  /* 0x0000001421047c20 */ /* 0x000fe40008400000 */
[----:B------:R-:W5:Y:S01]  /*20fa0*/  LDL.LU R33, [R1+0x29c] ;  /* 0x00029c0001217983 */ /* 0x000f620000300800 */
[----:B------:R-:W-:-:S03]  /*20fb0*/  FMUL R2, R32, UR20 ;  /* 0x0000001420027c20 */ /* 0x000fc60008400000 */
[----:B------:R-:W5:Y:S01]  /*20fc0*/  LDL.LU R32, [R1+0x2a0] ;  /* 0x0002a00001207983 */ /* 0x000f620000300800 */
[C---:B------:R-:W-:Y:S02]  /*20fd0*/  ISETP.LT.OR P2, PT, R0.reuse, 0x9, !P6 ;  /* 0x000000090000780c */ /* 0x040fe40007741670 */
[C---:B------:R-:W-:Y:S02]  /*20fe0*/  ISETP.LT.OR P1, PT, R0.reuse, 0x9, !P3 ;  /* 0x000000090000780c */ /* 0x040fe40005f21670 */
[----:B------:R-:W-:-:S09]  /*20ff0*/  ISETP.LT.OR P5, PT, R0, 0x11, !P6 ;  /* 0x000000110000780c */ /* 0x000fd200077a1670 */
[----:B------:R0:W-:Y:S01]  /*21000*/  @!P2 STG.E.U8 desc[UR14][R30.64+0x8], R13 ;  /* 0x0000080d1e00a986 */ /* 0x0001e2000c10110e */
[----:B------:R-:W-:-:S03]  /*21010*/  ISETP.LT.OR P2, PT, R0, 0xa, !P3 ;  /* 0x0000000a0000780c */ /* 0x000fc60005f41670 */
[----:B------:R1:W-:Y:S01]  /*21020*/  @!P1 STG.E.U8 desc[UR14][R28.64+0x8], R5 ;  /* 0x000008051c009986 */ /* 0x0003e2000c10110e */
[----:B------:R-:W-:Y:S02]  /*21030*/  ISETP.LT.OR P1, PT, R0, 0x11, !P3 ;  /* 0x000000110000780c */ /* 0x000fe40005f21670 */
[----:B0-----:R-:W-:-:S07]  /*21040*/  F2FP.SATFINITE.E5M2.F32.PACK_AB_MERGE_C R13, RZ, R3, RZ ;  /* 0x00000003ff0d723e */ /* 0x001fce00048060ff */
[----:B------:R0:W-:Y:S01]  /*21050*/  @!P2 STG.E.U8 desc[UR14][R28.64+0x9], R11 ;  /* 0x0000090b1c00a986 */ /* 0x0001e2000c10110e */
[----:B------:R-:W-:Y:S01]  /*21060*/  ISETP.LT.OR P2, PT, R0, 0x12, !P6 ;  /* 0x000000120000780c */ /* 0x000fe20007741670 */
[----:B------:R-:W-:Y:S02]  /*21070*/  FMUL R3, R38, UR20 ;  /* 0x0000001426037c20 */ /* 0x000fe40008400000 */
[----:B------:R0:W-:Y:S01]  /*21080*/  @!P5 STG.E.U8 desc[UR14][R30.64+0x10], R7 ;  /* 0x000010071e00d986 */ /* 0x0001e2000c10110e */
[----:B------:R-:W-:-:S03]  /*21090*/  ISETP.LT.OR P5, PT, R0, 0x12, !P3 ;  /* 0x000000120000780c */ /* 0x000fc60005fa1670 */
[----:B------:R-:W5:Y:S01]  /*210a0*/  LDL.LU R38, [R1+0x2a4] ;  /* 0x0002a40001267983 */ /* 0x000f620000300800 */
[----:B-1----:R-:W-:Y:S02]  /*210b0*/  F2FP.SATFINITE.E5M2.F32.PACK_AB_MERGE_C R5, RZ, R4, RZ ;  /* 0x00000004ff05723e */ /* 0x002fe400048060ff */
[----:B0-----:R-:W-:Y:S02]  /*210c0*/  F2FP.SATFINITE.E5M2.F32.PACK_AB_MERGE_C R11, RZ, R3, RZ ;  /* 0x00000003ff0b723e */ /* 0x001fe400048060ff */
        /* <DEDUP_REMOVED lines=20> */
[C---:B------:R-:W-:Y:S02]  /*21210*/  ISETP.LT.OR P1, PT, R0.reuse, 0x19, !P6 ;  /* 0x000000190000780c */ /* 0x040fe40007721670 */
[----:B------:R-:W-:-:S09]  /*21220*/  ISETP.LT.OR P5, PT, R0, 0x19, !P3 ;  /* 0x000000190000780c */ /* 0x000fd20005fa1670 */
[----:B------:R-:W-:Y:S01]  /*21230*/  @!P2 STG.E.U8 desc[UR14][R30.64+0x19], R11 ;  /* 0x0000190b1e00a986 */ /* 0x000fe2000c10110e */
[----:B------:R-:W-:-:S03]  /*21240*/  ISETP.LT.OR P2, PT, R0, 0x1a, !P3 ;  /* 0x0000001a0000780c */ /* 0x000fc60005f41670 */
[----:B------:R0:W-:Y:S01]  /*21250*/  @!P1 STG.E.U8 desc[UR14][R30.64+0x18], R7 ;  /* 0x000018071e009986 */ /* 0x0001e2000c10110e */
[----:B------:R-:W-:-:S03]  /*21260*/  ISETP.LT.OR P1, PT, R0, 0x21, !P6 ;  /* 0x000000210000780c */ /* 0x000fc60007721670 */
[----:B------:R1:W-:Y:S01]  /*21270*/  @!P5 STG.E.U8 desc[UR14][R28.64+0x18], R9 ;  /* 0x000018091c00d986 */ /* 0x0003e2000c10110e */
[----:B------:R-:W-:-:S05]  /*21280*/  ISETP.LT.OR P5, PT, R0, 0x22, !P6 ;  /* 0x000000220000780c */ /* 0x000fca00077a1670 */
[----:B------:R1:W-:Y:S01]  /*21290*/  @!P2 STG.E.U8 desc[UR14][R28.64+0x19], R5 ;  /* 0x000019051c00a986 */ /* 0x0003e2000c10110e */
[----:B0-----:R-:W-:-:S03]  /*212a0*/  F2FP.SATFINITE.E5M2.F32.PACK_AB_MERGE_C R7, RZ, R4, RZ ;  /* 0x00000004ff07723e */ /* 0x001fc600048060ff */
[----:B------:R-:W-:Y:S01]  /*212b0*/  @!P1 STG.E.U8 desc[UR14][R30.64+0x20], R13 ;  /* 0x0000200d1e009986 */ /* 0x000fe2000c10110e */
[----:B------:R-:W-:Y:S01]  /*212c0*/  ISETP.LT.OR P1, PT, R0, 0x21, !P3 ;  /* 0x000000210000780c */ /* 0x000fe20005f21670 */
[----:B------:R-:W-:Y:S02]  /*212d0*/  FMUL R4, R38, UR20 ;  /* 0x0000001426047c20 */ /* 0x000fe40008400000 */
[----:B------:R-:W5:Y:S01]  /*212e0*/  LDL.LU R38, [R1+0x2c0] ;  /* 0x0002c00001267983 */ /* 0x000f620000300800 */
[----:B-1----:R-:W-:Y:S02]  /*212f0*/  F2FP.SATFINITE.E5M2.F32.PACK_AB_MERGE_C R9, RZ, R2, RZ ;  /* 0x00000002ff09723e */ /* 0x002fe400048060ff */
[----:B------:R-:W-:Y:S02]  /*21300*/  F2FP.SATFINITE.E5M2.F32.PACK_AB_MERGE_C R11, RZ, R3, RZ ;  /* 0x00000003ff0b723e */ /* 0x000fe400048060ff */
[----:B------:R-:W-:Y:S01]  /*21310*/  F2FP.SATFINITE.E5M2.F32.PACK_AB_MERGE_C R5, RZ, R4, RZ ;  /* 0x00000004ff05723e */ /* 0x000fe200048060ff */
        /* <DEDUP_REMOVED lines=10> */
[----:B------:R-:W-:Y:S01]  /*213c0*/  F2FP.SATFINITE.E5M2.F32.PACK_AB_MERGE_C R13, RZ, R3, RZ ;  /* 0x00000003ff0d723e */ /* 0x000fe200048060ff */
[----:B------:R-:W5:Y:S01]  /*213d0*/  LDL.LU R35, [R1+0x2d0] ;  /* 0x0002d00001237983 */ /* 0x000f620000300800 */
[----:B-1----:R-:W-:Y:S01]  /*213e0*/  F2FP.SATFINITE.E5M2.F32.PACK_AB_MERGE_C R9, RZ, R4, RZ ;  /* 0x00000004ff09723e */ /* 0x002fe200048060ff */
        /* <DEDUP_REMOVED lines=10> */
[----:B------:R-:W-:-:S09]  /*21490*/  ISETP.LT.OR P5, PT, R0, 0x2a, !P3 ;  /* 0x0000002a0000780c */ /* 0x000fd20005fa1670 */
[----:B------:R1:W-:Y:S01]  /*214a0*/  @!P2 STG.E.U8 desc[UR14][R30.64+0x29], R7 ;  /* 0x000029071e00a986 */ /* 0x0003e2000c10110e */
[C---:B------:R-:W-:Y:S02]  /*214b0*/  ISETP.LT.OR P2, PT, R0.reuse, 0x32, !P6 ;  /* 0x000000320000780c */ /* 0x040fe40007741670 */
[----:B0-----:R-:W-:Y:S01]  /*214c0*/  F2FP.SATFINITE.E5M2.F32.PACK_AB_MERGE_C R5, RZ, R2, RZ ;  /* 0x00000002ff05723e */ /* 0x001fe200048060ff */
[----:B------:R-:W-:Y:S01]  /*214d0*/  @!P1 STG.E.U8 desc[UR14][R28.64+0x28], R13 ;  /* 0x0000280d1c009986 */ /* 0x000fe2000c10110e */
[----:B------:R-:W-:Y:S01]  /*214e0*/  ISETP.LT.OR P1, PT, R0, 0x31, !P6 ;  /* 0x000000310000780c */ /* 0x000fe20007721670 */
[----:B------:R-:W-:Y:S02]  /*214f0*/  FMUL R2, R38, UR20 ;  /* 0x0000001426027c20 */ /* 0x000fe40008400000 */
[----:B------:R0:W-:Y:S01]  /*21500*/  @!P5 STG.E.U8 desc[UR14][R28.64+0x29], R9 ;  /* 0x000029091c00d986 */ /* 0x0001e2000c10110e */
[----:B------:R-:W-:-:S03]  /*21510*/  ISETP.LT.OR P5, PT, R0, 0x31, !P3 ;  /* 0x000000310000780c */ /* 0x000fc60005fa1670 */
[----:B------:R-:W5:Y:S01]  /*21520*/  LDL.LU R38, [R1+0x2dc] ;  /* 0x0002dc0001267983 */ /* 0x000f620000300800 */
[----:B------:R-:W-:Y:S02]  /*21530*/  F2FP.SATFINITE.E5M2.F32.PACK_AB_MERGE_C R11, RZ, R3, RZ ;  /* 0x00000003ff0b723e */ /* 0x000fe400048060ff */
[----:B-1----:R-:W-:Y:S02]  /*21540*/  F2FP.SATFINITE.E5M2.F32.PACK_AB_MERGE_C R7, RZ, R4, RZ ;  /* 0x00000004ff07723e */ /* 0x002fe400048060ff */
[----:B0-----:R-:W-:Y:S01]  /*21550*/  F2FP.SATFINITE.E5M2.F32.PACK_AB_MERGE_C R9, RZ, R2, RZ ;  /* 0x00000002ff09723e */ /* 0x001fe200048060ff */
[----:B------:R0:W-:Y:S04]  /*21560*/  @!P1 STG.E.U8 desc[UR14][R30.64+0x30], R5 ;  /* 0x000030051e009986 */ /* 0x0001e8000c10110e */
[----:B------:R-:W-:Y:S04]  /*21570*/  @!P2 STG.E.U8 desc[UR14][R30.64+0x31], R11 ;  /* 0x0000310b1e00a986 */ /* 0x000fe8000c10110e */
        /* <DEDUP_REMOVED lines=9> */
[----:B0-----:R-:W-:Y:S01]  /*21610*/  F2FP.SATFINITE.E5M2.F32.PACK_AB_MERGE_C R5, RZ, R4, RZ ;  /* 0x00000004ff05723e */ /* 0x001fe200048060ff */
        /* <DEDUP_REMOVED lines=8> */
[----:B------:R-:W-:Y:S02]  /*216a0*/  ISETP.LT.OR P5, PT, R0, 0x3a, !P6 ;  /* 0x0000003a0000780c */ /* 0x000fe400077a1670 */
[----:B------:R-:W-:-:S07]  /*216b0*/  F2FP.SATFINITE.E5M2.F32.PACK_AB_MERGE_C R11, RZ, R3, RZ ;  /* 0x00000003ff0b723e */ /* 0x000fce00048060ff */
[----:B------:R0:W-:Y:S01]  /*216c0*/  @!P2 STG.E.U8 desc[UR14][R28.64+0x31], R9 ;  /* 0x000031091c00a986 */ /* 0x0001e2000c10110e */
[----:B------:R-:W-:-:S03]  /*216d0*/  ISETP.LT.OR P2, PT, R0, 0x3a, !P3 ;  /* 0x0000003a0000780c */ /* 0x000fc60005f41670 */
[----:B------:R-:W-:Y:S01]  /*216e0*/  @!P1 STG.E.U8 desc[UR14][R30.64+0x38], R13 ;  /* 0x0000380d1e009986 */ /* 0x000fe2000c10110e */
[----:B------:R-:W-:-:S03]  /*216f0*/  ISETP.LT.OR P1, PT, R0, 0x39, !P3 ;  /* 0x000000390000780c */ /* 0x000fc60005f21670 */
[----:B------:R1:W-:Y:S01]  /*21700*/  @!P5 STG.E.U8 desc[UR14][R30.64+0x39], R5 ;  /* 0x000039051e00d986 */ /* 0x0003e2000c10110e */
[----:B------:R-:W-:Y:S02]  /*21710*/  ISETP.LT.OR P5, PT, R0, 0x41, !P6 ;  /* 0x000000410000780c */ /* 0x000fe400077a1670 */
[----:B0-----:R-:W-:Y:S01]  /*21720*/  F2FP.SATFINITE.E5M2.F32.PACK_AB_MERGE_C R9, RZ, R4, RZ ;  /* 0x00000004ff09723e */ /* 0x001fe200048060ff */
[----:B------:R-:W-:Y:S02]  /*21730*/  FMUL R3, R38, UR20 ;  /* 0x0000001426037c20 */ /* 0x000fe40008400000 */
[----:B------:R-:W5:Y:S01]  /*21740*/  LDL.LU R38, [R1+0x2f8] ;  /* 0x0002f80001267983 */ /* 0x000f620000300800 */
[----:B-1----:R-:W-:Y:S02]  /*21750*/  F2FP.SATFINITE.E5M2.F32.PACK_AB_MERGE_C R5, RZ, R2, RZ ;  /* 0x00000002ff05723e */ /* 0x002fe400048060ff */
[----:B------:R-:W-:Y:S01]  /*21760*/  F2FP.SATFINITE.E5M2.F32.PACK_AB_MERGE_C R13, RZ, R3, RZ ;  /* 0x00000003ff0d723e */ /* 0x000fe200048060ff */
        /* <DEDUP_REMOVED lines=24> */
[----:B------:R-:W-:-:S03]  /*218f0*/  ISETP.LT.OR P1, PT, R0, 0x49, !P6 ;  /* 0x000000490000780c */ /* 0x000fc60007721670 */
[----:B------:R1:W-:Y:S01]  /*21900*/  @!P5 STG.E.U8 desc[UR14][R28.64+0x41], R7 ;  /* 0x000041071c00d986 */ /* 0x0003e2000c10110e */
[----:B------:R-:W-:Y:S02]  /*21910*/  ISETP.LT.OR P5, PT, R0, 0x49, !P3 ;  /* 0x000000490000780c */ /* 0x000fe40005fa1670 */
[----:B0-----:R-:W-:-:S03]  /*21920*/  F2FP.SATFINITE.E5M2.F32.PACK_AB_MERGE_C R5, RZ, R4, RZ ;  /* 0x00000004ff05723e */ /* 0x001fc600048060ff */
[----:B------:R-:W-:Y:S01]  /*21930*/  @!P2 STG.E.U8 desc[UR14][R30.64+0x49], R11 ;  /* 0x0000490b1e00a986 */ /* 0x000fe2000c10110e */
[----:B------:R-:W-:Y:S02]  /*21940*/  ISETP.LT.OR P2, PT, R0, 0x4a, !P3 ;  /* 0x0000004a0000780c */ /* 0x000fe40005f41670 */
[----:B-1----:R-:W-:Y:S01]  /*21950*/  F2FP.SATFINITE.E5M2.F32.PACK_AB_MERGE_C R13, RZ, R3, RZ ;  /* 0x00000003ff0d723e */ /* 0x002fe200048060ff */
[----:B------:R-:W-:Y:S02]  /*21960*/  FMUL R4, R38, UR20 ;  /* 0x0000001426047c20 */ /* 0x000fe40008400000 */
[----:B------:R-:W5:Y:S01]  /*21970*/  LDL.LU R38, [R1+0x314] ;  /* 0x0003140001267983 */ /* 0x000f620000300800 */
[----:B------:R-:W-:-:S03]  /*21980*/  F2FP.SATFINITE.E5M2.F32.PACK_AB_MERGE_C R7, RZ, R2, RZ ;  /* 0x00000002ff07723e */ /* 0x000fc600048060ff */
[----:B------:R0:W-:Y:S04]  /*21990*/  @!P1 STG.E.U8 desc[UR14][R30.64+0x48], R9 ;  /* 0x000048091e009986 */ /* 0x0001e8000c10110e */
[----:B------:R1:W-:Y:S01]  /*219a0*/  @!P5 STG.E.U8 desc[UR14][R28.64+0x48], R5 ;  /* 0x000048051c00d986 */ /* 0x0003e2000c10110e */
[----:B0-----:R-:W-:-:S03]  /*219b0*/  F2FP.SATFINITE.E5M2.F32.PACK_AB_MERGE_C R9, RZ, R4, RZ ;  /* 0x00000004ff09723e */ /* 0x001fc600048060ff */
[----:B------:R0:W-:Y:S01]  /*219c0*/  @!P2 STG.E.U8 desc[UR14][R28.64+0x49], R7 ;  /* 0x000049071c00a986 */ /* 0x0001e2000c10110e */
[----:B--2---:R-:W-:-:S03]  /*219d0*/  FMUL R2, R37, UR20 ;  /* 0x0000001425027c20 */ /* 0x004fc60008400000 */
[----:B------:R-:W2:Y:S01]  /*219e0*/  LDL.LU R37, [R1+0x318] ;  /* 0x0003180001257983 */ /* 0x000ea20000300800 */
[----:B---3--:R-:W-:-:S03]  /*219f0*/  FMUL R3, R39, UR20 ;  /* 0x0000001427037c20 */ /* 0x008fc60008400000 */
[----:B------:R-:W3:Y:S01]  /*21a00*/  LDL.LU R39, [R1+0x31c] ;  /* 0x00031c0001277983 */ /* 0x000ee20000300800 */
[----:B----4-:R-:W-:-:S03]  /*21a10*/  FMUL R4, R36, UR20 ;  /* 0x0000001424047c20 */ /* 0x010fc60008400000 */
[----:B------:R-:W4:Y:S01]  /*21a20*/  LDL.LU R36, [R1+0x320] ;  /* 0x0003200001247983 */ /* 0x000f220000300800 */
[----:B-1----:R-:W-:Y:S01]  /*21a30*/  F2FP.SATFINITE.E5M2.F32.PACK_AB_MERGE_C R5, RZ, R2, RZ ;  /* 0x00000002ff05723e */ /* 0x002fe200048060ff */
[----:B-----5:R-:W-:Y:S01]  /*21a40*/  FMUL R2, R35, UR20 ;  /* 0x0000001423027c20 */ /* 0x020fe20008400000 */
[----:B------:R-:W-:Y:S01]  /*21a50*/  F2FP.SATFINITE.E5M2.F32.PACK_AB_MERGE_C R11, RZ, R3, RZ ;  /* 0x00000003ff0b723e */ /* 0x000fe200048060ff */
        /* <DEDUP_REMOVED lines=13> */
[----:B------:R-:W-:Y:S01]  /*21b30*/  @!P2 STG.E.U8 desc[UR14][R28.64+0x51], R11 ;  /* 0x0000510b1c00a986 */ /* 0x000fe2000c10110e */
[----:B------:R-:W-:-:S05]  /*21b40*/  ISETP.LT.OR P2, PT, R0, 0x5a, !P6 ;  /* 0x0000005a0000780c */ /* 0x000fca0007741670 */
[----:B------:R1:W-:Y:S01]  /*21b50*/  @!P1 STG.E.U8 desc[UR14][R28.64+0x50], R5 ;  /* 0x000050051c009986 */ /* 0x0003e2000c10110e */
[----:B0-----:R-:W-:-:S03]  /*21b60*/  F2FP.SATFINITE.E5M2.F32.PACK_AB_MERGE_C R9, RZ, R2, RZ ;  /* 0x00000002ff09723e */ /* 0x001fc600048060ff */
[----:B------:R0:W-:Y:S01]  /*21b70*/  @!P5 STG.E.U8 desc[UR14][R30.64+0x58], R7 ;  /* 0x000058071e00d986 */ /* 0x0001e2000c10110e */
[----:B------:R-:W-:Y:S01]  /*21b80*/  ISETP.LT.OR P5, PT, R0, 0x5a, !P3 ;  /* 0x0000005a0000780c */ /* 0x000fe20005fa1670 */
[----:B------:R-:W-:Y:S02]  /*21b90*/  FMUL R2, R38, UR20 ;  /* 0x0000001426027c20 */ /* 0x000fe40008400000 */
[----:B------:R-:W5:Y:S01]  /*21ba0*/  LDL.LU R38, [R1+0x330] ;  /* 0x0003300001267983 */ /* 0x000f620000300800 */
[----:B------:R-:W-:Y:S02]  /*21bb0*/  F2FP.SATFINITE.E5M2.F32.PACK_AB_MERGE_C R13, RZ, R3, RZ ;  /* 0x00000003ff0d723e */ /* 0x000fe400048060ff */
[----:B-1----:R-:W-:Y:S02]  /*21bc0*/  F2FP.SATFINITE.E5M2.F32.PACK_AB_MERGE_C R5, RZ, R4, RZ ;  /* 0x00000004ff05723e */ /* 0x002fe400048060ff */
[----:B0-----:R-:W-:Y:S01]  /*21bd0*/  F2FP.SATFINITE.E5M2.F32.PACK_AB_MERGE_C R7, RZ, R2, RZ ;  /* 0x00000002ff07723e */ /* 0x001fe200048060ff */
        /* <DEDUP_REMOVED lines=22> */
[----:B------:R-:W-:Y:S01]  /*21d40*/  @!P2 STG.E.U8 desc[UR14][R30.64+0x61], R11 ;  /* 0x0000610b1e00a986 */ /* 0x000fe2000c10110e */
[----:B------:R-:W-:Y:S02]  /*21d50*/  ISETP.LT.OR P2, PT, R0, 0x62, !P3 ;  /* 0x000000620000780c */ /* 0x000fe40005f41670 */
[----:B0-----:R-:W-:-:S07]  /*21d60*/  F2FP.SATFINITE.E5M2.F32.PACK_AB_MERGE_C R13, RZ, R3, RZ ;  /* 0x00000003ff0d723e */ /* 0x001fce00048060ff */
[----:B------:R0:W-:Y:S01]  /*21d70*/  @!P1 STG.E.U8 desc[UR14][R30.64+0x60], R7 ;  /* 0x000060071e009986 */ /* 0x0001e2000c10110e */
[----:B------:R-:W-:-:S03]  /*21d80*/  ISETP.LT.OR P1, PT, R0, 0x69, !P6 ;  /* 0x000000690000780c */ /* 0x000fc60007721670 */
[----:B------:R1:W-:Y:S01]  /*21d90*/  @!P5 STG.E.U8 desc[UR14][R28.64+0x60], R9 ;  /* 0x000060091c00d986 */ /* 0x0003e2000c10110e */
[----:B------:R-:W-:Y:S01]  /*21da0*/  ISETP.LT.OR P5, PT, R0, 0x6a, !P6 ;  /* 0x0000006a0000780c */ /* 0x000fe200077a1670 */
[----:B------:R-:W-:Y:S02]  /*21db0*/  FMUL R3, R38, UR20 ;  /* 0x0000001426037c20 */ /* 0x000fe40008400000 */
[----:B------:R-:W5:Y:S01]  /*21dc0*/  LDL.LU R38, [R1+0x34c] ;  /* 0x00034c0001267983 */ /* 0x000f620000300800 */
[----:B0-----:R-:W-:Y:S02]  /*21dd0*/  F2FP.SATFINITE.E5M2.F32.PACK_AB_MERGE_C R7, RZ, R4, RZ ;  /* 0x00000004ff07723e */ /* 0x001fe400048060ff */
[----:B------:R-:W-:Y:S02]  /*21de0*/  F2FP.SATFINITE.E5M2.F32.PACK_AB_MERGE_C R11, RZ, R3, RZ ;  /* 0x00000003ff0b723e */ /* 0x000fe400048060ff */
[----:B-1----:R-:W-:Y:S01]  /*21df0*/  F2FP.SATFINITE.E5M2.F32.PACK_AB_MERGE_C R9, RZ, R2, RZ ;  /* 0x00000002ff09723e */ /* 0x002fe200048060ff */
        /* <DEDUP_REMOVED lines=64> */
[----:B------:R-:W-:-:S03]  /*22200*/  ISETP.LT.OR P1, PT, R0, 0x81, !P3 ;  /* 0x000000810000780c */ /* 0x000fc60005f21670 */
        /* <DEDUP_REMOVED lines=164> */
[C---:B------:R-:W-:Y:S01]  /*22c50*/  ISETP.LT.OR P1, PT, R0.reuse, 0xc1, !P6 ;  /* 0x000000c10000780c */ /* 0x040fe20007721670 */
[----:B------:R-:W5:Y:S01]  /*22c60*/  LDL.LU R39, [R1+0x410] ;  /* 0x0004100001277983 */ /* 0x000f620000300800 */
        /* <DEDUP_REMOVED lines=20> */
[----:B---3--:R-:W-:Y:S01]  /*22db0*/  FMUL R3, R41, UR20 ;  /* 0x0000001429037c20 */ /* 0x008fe20008400000 */
[----:B0-----:R-:W-:Y:S01]  /*22dc0*/  F2FP.SATFINITE.E5M2.F32.PACK_AB_MERGE_C R5, RZ, R2, RZ ;  /* 0x00000002ff05723e */ /* 0x001fe200048060ff */
[----:B----4-:R-:W-:Y:S02]  /*22dd0*/  FMUL R4, R36, UR20 ;  /* 0x0000001424047c20 */ /* 0x010fe40008400000 */
[----:B------:R-:W3:Y:S01]  /*22de0*/  LDL.LU R36, [R1+0x41c] ;  /* 0x00041c0001247983 */ /* 0x000ee20000300800 */
[----:B------:R-:W-:Y:S01]  /*22df0*/  F2FP.SATFINITE.E5M2.F32.PACK_AB_MERGE_C R13, RZ, R3, RZ ;  /* 0x00000003ff0d723e */ /* 0x000fe200048060ff */
[----:B-----5:R-:W-:Y:S01]  /*22e00*/  FMUL R2, R35, UR20 ;  /* 0x0000001423027c20 */ /* 0x020fe20008400000 */
[----:B-1----:R-:W-:Y:S01]  /*22e10*/  F2FP.SATFINITE.E5M2.F32.PACK_AB_MERGE_C R7, RZ, R4, RZ ;  /* 0x00000004ff07723e */ /* 0x002fe200048060ff */
[----:B------:R-:W4:Y:S01]  /*22e20*/  LDL.LU R35, [R1+0x420] ;  /* 0x0004200001237983 */ /* 0x000f220000300800 */
[----:B------:R-:W-:-:S03]  /*22e30*/  FMUL R3, R33, UR20 ;  /* 0x0000001421037c20 */ /* 0x000fc60008400000 */
[----:B------:R-:W5:Y:S01]  /*22e40*/  LDL.LU R33, [R1+0x424] ;  /* 0x0004240001217983 */ /* 0x000f620000300800 */
[----:B------:R-:W-:-:S03]  /*22e50*/  FMUL R4, R32, UR20 ;  /* 0x0000001420047c20 */ /* 0x000fc60008400000 */
[----:B------:R-:W5:Y:S01]  /*22e60*/  LDL.LU R32, [R1+0x428] ;  /* 0x0004280001207983 */ /* 0x000f620000300800 */
[C---:B------:R-:W-:Y:S02]  /*22e70*/  ISETP.LT.OR P2, PT, R0.reuse, 0xca, !P3 ;  /* 0x000000ca0000780c */ /* 0x040fe40005f41670 */
[C---:B------:R-:W-:Y:S01]  /*22e80*/  ISETP.LT.OR P5, PT, R0.reuse, 0xd1, !P6 ;  /* 0x000000d10000780c */ /* 0x040fe200077a1670 */
[----:B------:R-:W5:Y:S01]  /*22e90*/  LDL.LU R43, [R1+0x42c] ;  /* 0x00042c00012b7983 */ /* 0x000f620000300800 */
[----:B------:R-:W-:-:S03]  /*22ea0*/  ISETP.LT.OR P1, PT, R0, 0xd1, !P3 ;  /* 0x000000d10000780c */ /* 0x000fc60005f21670 */
[----:B------:R-:W5:Y:S04]  /*22eb0*/  LDL.LU R42, [R1+0x430] ;  /* 0x00043000012a7983 */ /* 0x000f680000300800 */
[----:B------:R-:W5:Y:S04]  /*22ec0*/  LDL.LU R41, [R1+0x434] ;  /* 0x0004340001297983 */ /* 0x000f680000300800 */
[----:B------:R0:W-:Y:S01]  /*22ed0*/  @!P2 STG.E.U8 desc[UR14][R28.64+0xc9], R11 ;  /* 0x0000c90b1c00a986 */ /* 0x0001e2000c10110e */
[----:B------:R-:W-:-:S03]  /*22ee0*/  ISETP.LT.OR P2, PT, R0, 0xd2, !P6 ;  /* 0x000000d20000780c */ /* 0x000fc60007741670 */
[----:B------:R1:W-:Y:S01]  /*22ef0*/  @!P5 STG.E.U8 desc[UR14][R30.64+0xd0], R9 ;  /* 0x0000d0091e00d986 */ /* 0x0003e2000c10110e */
[----:B------:R-:W-:Y:S02]  /*22f00*/  ISETP.LT.OR P5, PT, R0, 0xd2, !P3 ;  /* 0x000000d20000780c */ /* 0x000fe40005fa1670 */
[----:B0-----:R-:W-:-:S07]  /*22f10*/  F2FP.SATFINITE.E5M2.F32.PACK_AB_MERGE_C R11, RZ, R3, RZ ;  /* 0x00000003ff0b723e */ /* 0x001fce00048060ff */
[----:B------:R0:W-:Y:S01]  /*22f20*/  @!P2 STG.E.U8 desc[UR14][R30.64+0xd1], R5 ;  /* 0x0000d1051e00a986 */ /* 0x0001e2000c10110e */
[C---:B------:R-:W-:Y:S02]  /*22f30*/  ISETP.LT.OR P2, PT, R0.reuse, 0xda, !P6 ;  /* 0x000000da0000780c */ /* 0x040fe40007741670 */
[----:B-1----:R-:W-:Y:S01]  /*22f40*/  F2FP.SATFINITE.E5M2.F32.PACK_AB_MERGE_C R9, RZ, R2, RZ ;  /* 0x00000002ff09723e */ /* 0x002fe200048060ff */
[----:B------:R-:W-:Y:S01]  /*22f50*/  @!P1 STG.E.U8 desc[UR14][R28.64+0xd0], R13 ;  /* 0x0000d00d1c009986 */ /* 0x000fe2000c10110e */
[C---:B------:R-:W-:Y:S01]  /*22f60*/  ISETP.LT.OR P1, PT, R0.reuse, 0xd9, !P6 ;  /* 0x000000d90000780c */ /* 0x040fe20007721670 */
[----:B------:R-:W-:Y:S02]  /*22f70*/  FMUL R2, R39, UR20 ;  /* 0x0000001427027c20 */ /* 0x000fe40008400000 */
[----:B------:R1:W-:Y:S01]  /*22f80*/  @!P5 STG.E.U8 desc[UR14][R28.64+0xd1], R7 ;  /* 0x0000d1071c00d986 */ /* 0x0003e2000c10110e */
[----:B------:R-:W-:Y:S01]  /*22f90*/  ISETP.LT.OR P5, PT, R0, 0xd9, !P3 ;  /* 0x000000d90000780c */ /* 0x000fe20005fa1670 */
[----:B------:R-:W-:-:S02]  /*22fa0*/  FMUL R3, R38, UR20 ;  /* 0x0000001426037c20 */ /* 0x000fc40008400000 */
[----:B------:R-:W5:Y:S04]  /*22fb0*/  LDL.LU R39, [R1+0x438] ;  /* 0x0004380001277983 */ /* 0x000f680000300800 */
[----:B------:R-:W5:Y:S01]  /*22fc0*/  LDL.LU R38, [R1+0x43c] ;  /* 0x00043c0001267983 */ /* 0x000f620000300800 */
[----:B0-----:R-:W-:Y:S02]  /*22fd0*/  F2FP.SATFINITE.E5M2.F32.PACK_AB_MERGE_C R5, RZ, R4, RZ ;  /* 0x00000004ff05723e */ /* 0x001fe400048060ff */
[----:B-1----:R-:W-:Y:S01]  /*22fe0*/  F2FP.SATFINITE.E5M2.F32.PACK_AB_MERGE_C R7, RZ, R2, RZ ;  /* 0x00000002ff07723e */ /* 0x002fe200048060ff */
[----:B------:R0:W-:Y:S01]  /*22ff0*/  @!P1 STG.E.U8 desc[UR14][R30.64+0xd8], R9 ;  /* 0x0000d8091e009986 */ /* 0x0001e2000c10110e */
[----:B------:R-:W-:-:S03]  /*23000*/  F2FP.SATFINITE.E5M2.F32.PACK_AB_MERGE_C R13, RZ, R3, RZ ;  /* 0x00000003ff0d723e */ /* 0x000fc600048060ff */
[----:B------:R-:W-:Y:S04]  /*23010*/  @!P2 STG.E.U8 desc[UR14][R30.64+0xd9], R11 ;  /* 0x0000d90b1e00a986 */ /* 0x000fe8000c10110e */
[----:B------:R1:W-:Y:S01]  /*23020*/  @!P5 STG.E.U8 desc[UR14][R28.64+0xd8], R5 ;  /* 0x0000d8051c00d986 */ /* 0x0003e2000c10110e */
[----:B--2---:R-:W-:-:S03]  /*23030*/  FMUL R4, R37, UR20 ;  /* 0x0000001425047c20 */ /* 0x004fc60008400000 */
[----:B------:R-:W2:Y:S01]  /*23040*/  LDL.LU R37, [R1+0x440] ;  /* 0x0004400001257983 */ /* 0x000ea20000300800 */
[----:B---3--:R-:W-:Y:S01]  /*23050*/  FMUL R2, R36, UR20 ;  /* 0x0000001424027c20 */ /* 0x008fe20008400000 */
[----:B0-----:R-:W-:Y:S02]  /*23060*/  F2FP.SATFINITE.E5M2.F32.PACK_AB_MERGE_C R9, RZ, R4, RZ ;  /* 0x00000004ff09723e */ /* 0x001fe400048060ff */
[----:B------:R-:W3:Y:S01]  /*23070*/  LDL.LU R36, [R1+0x444] ;  /* 0x0004440001247983 */ /* 0x000ee20000300800 */
[----:B----4-:R-:W-:Y:S01]  /*23080*/  FMUL R3, R35, UR20 ;  /* 0x0000001423037c20 */ /* 0x010fe20008400000 */
[----:B-1----:R-:W-:Y:S02]  /*23090*/  F2FP.SATFINITE.E5M2.F32.PACK_AB_MERGE_C R5, RZ, R2, RZ ;  /* 0x00000002ff05723e */ /* 0x002fe400048060ff */
[----:B------:R-:W4:Y:S01]  /*230a0*/  LDL.LU R35, [R1+0x448] ;  /* 0x0004480001237983 */ /* 0x000f220000300800 */
[----:B-----5:R-:W-:-:S03]  /*230b0*/  FMUL R4, R33, UR20 ;  /* 0x0000001421047c20 */ /* 0x020fc60008400000 */
        /* <DEDUP_REMOVED lines=11> */
[----:B------:R-:W-:Y:S02]  /*23170*/  ISETP.LT.OR P5, PT, R0, 0xe9, !P6 ;  /* 0x000000e90000780c */ /* 0x000fe400077a1670 */
[----:B------:R-:W-:Y:S02]  /*23180*/  F2FP.SATFINITE.E5M2.F32.PACK_AB_MERGE_C R11, RZ, R3, RZ ;  /* 0x00000003ff0b723e */ /* 0x000fe400048060ff */
[----:B0-----:R-:W-:-:S03]  /*23190*/  F2FP.SATFINITE.E5M2.F32.PACK_AB_MERGE_C R7, RZ, R4, RZ ;  /* 0x00000004ff07723e */ /* 0x001fc600048060ff */
[----:B------:R-:W-:Y:S01]  /*231a0*/  @!P2 STG.E.U8 desc[UR14][R28.64+0xe1], R11 ;  /* 0x0000e10b1c00a986 */ /* 0x000fe2000c10110e */
[----:B------:R-:W-:-:S03]  /*231b0*/  ISETP.LT.OR P2, PT, R0, 0xea, !P6 ;  /* 0x000000ea0000780c */ /* 0x000fc60007741670 */
[----:B------:R0:W-:Y:S01]  /*231c0*/  @!P1 STG.E.U8 desc[UR14][R28.64+0xe0], R5 ;  /* 0x0000e0051c009986 */ /* 0x0001e2000c10110e */
[----:B------:R-:W-:-:S03]  /*231d0*/  ISETP.LT.OR P1, PT, R0, 0xe9, !P3 ;  /* 0x000000e90000780c */ /* 0x000fc60005f21670 */
[----:B------:R0:W-:Y:S01]  /*231e0*/  @!P5 STG.E.U8 desc[UR14][R30.64+0xe8], R7 ;  /* 0x0000e8071e00d986 */ /* 0x0001e2000c10110e */
[----:B------:R-:W-:Y:S01]  /*231f0*/  ISETP.LT.OR P5, PT, R0, 0xea, !P3 ;  /* 0x000000ea0000780c */ /* 0x000fe20005fa1670 */
[----:B------:R-:W-:Y:S01]  /*23200*/  FMUL R3, R43, UR20 ;  /* 0x000000142b037c20 */ /* 0x000fe20008400000 */
[----:B------:R-:W-:Y:S01]  /*23210*/  FMUL R4, R42, UR20 ;  /* 0x000000142a047c20 */ /* 0x000fe20008400000 */
[----:B-1----:R-:W-:-:S03]  /*23220*/  F2FP.SATFINITE.E5M2.F32.PACK_AB_MERGE_C R9, RZ, R2, RZ ;  /* 0x00000002ff09723e */ /* 0x002fc600048060ff */
[----:B------:R-:W-:Y:S02]  /*23230*/  F2FP.SATFINITE.E5M2.F32.PACK_AB_MERGE_C R13, RZ, R3, RZ ;  /* 0x00000003ff0d723e */ /* 0x000fe400048060ff */
[----:B0-----:R-:W-:Y:S01]  /*23240*/  F2FP.SATFINITE.E5M2.F32.PACK_AB_MERGE_C R5, RZ, R4, RZ ;  /* 0x00000004ff05723e */ /* 0x001fe200048060ff */
[----:B------:R0:W-:Y:S01]  /*23250*/  @!P2 STG.E.U8 desc[UR14][R30.64+0xe9], R9 ;  /* 0x0000e9091e00a986 */ /* 0x0001e2000c10110e */
[----:B------:R-:W-:-:S03]  /*23260*/  ISETP.LT.OR P2, PT, R0, 0xf1, !P3 ;  /* 0x000000f10000780c */ /* 0x000fc60005f41670 */
[----:B------:R-:W-:Y:S01]  /*23270*/  @!P1 STG.E.U8 desc[UR14][R28.64+0xe8], R13 ;  /* 0x0000e80d1c009986 */ /* 0x000fe2000c10110e */
[----:B------:R-:W-:-:S03]  /*23280*/  ISETP.LT.OR P1, PT, R0, 0xf1, !P6 ;  /* 0x000000f10000780c */ /* 0x000fc60007721670 */
[----:B------:R-:W-:Y:S01]  /*23290*/  @!P5 STG.E.U8 desc[UR14][R28.64+0xe9], R5 ;  /* 0x0000e9051c00d986 */ /* 0x000fe2000c10110e */
[----:B------:R-:W-:Y:S01]  /*232a0*/  ISETP.LT.OR P5, PT, R0, 0xf2, !P6 ;  /* 0x000000f20000780c */ /* 0x000fe200077a1670 */
[----:B------:R-:W-:Y:S01]  /*232b0*/  FMUL R2, R41, UR20 ;  /* 0x0000001429027c20 */ /* 0x000fe20008400000 */
[----:B------:R-:W-:Y:S01]  /*232c0*/  FMUL R3, R39, UR20 ;  /* 0x0000001427037c20 */ /* 0x000fe20008400000 */
[----:B------:R-:W-:-:S03]  /*232d0*/  FMUL R4, R38, UR20 ;  /* 0x0000001426047c20 */ /* 0x000fc60008400000 */
[----:B------:R-:W-:Y:S02]  /*232e0*/  F2FP.SATFINITE.E5M2.F32.PACK_AB_MERGE_C R7, RZ, R2, RZ ;  /* 0x00000002ff07723e */ /* 0x000fe400048060ff */
[----:B------:R-:W-:Y:S02]  /*232f0*/  F2FP.SATFINITE.E5M2.F32.PACK_AB_MERGE_C R11, RZ, R3, RZ ;  /* 0x00000003ff0b723e */ /* 0x000fe400048060ff */
[----:B0-----:R-:W-:Y:S01]  /*23300*/  F2FP.SATFINITE.E5M2.F32.PACK_AB_MERGE_C R9, RZ, R4, RZ ;  /* 0x00000004ff09723e */ /* 0x001fe200048060ff */
[----:B------:R0:W-:Y:S01]  /*23310*/  @!P1 STG.E.U8 desc[UR14][R30.64+0xf0], R7 ;  /* 0x0000f0071e009986 */ /* 0x0001e2000c10110e */
[----:B------:R-:W-:-:S03]  /*23320*/  ISETP.LT.OR P1, PT, R0, 0xf9, !P6 ;  /* 0x000000f90000780c */ /* 0x000fc60007721670 */
[----:B------:R1:W-:Y:S01]  /*23330*/  @!P5 STG.E.U8 desc[UR14][R30.64+0xf1], R11 ;  /* 0x0000f10b1e00d986 */ /* 0x0003e2000c10110e */
[C---:B------:R-:W-:Y:S02]  /*23340*/  ISETP.LT.OR P5, PT, R0.reuse, 0xf2, !P3 ;  /* 0x000000f20000780c */ /* 0x040fe40005fa1670 */
[C---:B------:R-:W-:Y:S01]  /*23350*/  ISETP.LT.OR P6, PT, R0.reuse, 0xfa, !P6 ;  /* 0x000000fa0000780c */ /* 0x040fe200077c1670 */
[----:B------:R5:W-:Y:S01]  /*23360*/  @!P2 STG.E.U8 desc[UR14][R28.64+0xf0], R9 ;  /* 0x0000f0091c00a986 */ /* 0x000be2000c10110e */
[C---:B------:R-:W-:Y:S02]  /*23370*/  ISETP.LT.OR P2, PT, R0.reuse, 0xf9, !P3 ;  /* 0x000000f90000780c */ /* 0x040fe40005f41670 */
[----:B------:R-:W-:Y:S01]  /*23380*/  ISETP.LT.OR P3, PT, R0, 0xfa, !P3 ;  /* 0x000000fa0000780c */ /* 0x000fe20005f61670 */
[----:B--2---:R-:W-:Y:S01]  /*23390*/  FMUL R0, R37, UR20 ;  /* 0x0000001425007c20 */ /* 0x004fe20008400000 */
[----:B---3--:R-:W-:Y:S01]  /*233a0*/  FMUL R2, R36, UR20 ;  /* 0x0000001424027c20 */ /* 0x008fe20008400000 */
[----:B----4-:R-:W-:-:S03]  /*233b0*/  FMUL R3, R35, UR20 ;  /* 0x0000001423037c20 */ /* 0x010fc60008400000 */
[----:B0-----:R-:W-:Y:S02]  /*233c0*/  F2FP.SATFINITE.E5M2.F32.PACK_AB_MERGE_C R7, RZ, R0, RZ ;  /* 0x00000000ff07723e */ /* 0x001fe400048060ff */
[----:B-1----:R-:W-:Y:S02]  /*233d0*/  F2FP.SATFINITE.E5M2.F32.PACK_AB_MERGE_C R11, RZ, R2, RZ ;  /* 0x00000002ff0b723e */ /* 0x002fe400048060ff */
[----:B------:R-:W-:Y:S01]  /*233e0*/  F2FP.SATFINITE.E5M2.F32.PACK_AB_MERGE_C R3, RZ, R3, RZ ;  /* 0x00000003ff03723e */ /* 0x000fe200048060ff */
[----:B-----5:R-:W-:Y:S01]  /*233f0*/  FMUL R4, R33, UR20 ;  /* 0x0000001421047c20 */ /* 0x020fe20008400000 */
[----:B------:R-:W-:-:S04]  /*23400*/  FMUL R5, R32, UR20 ;  /* 0x0000001420057c20 */ /* 0x000fc80008400000 */
[----:B------:R-:W-:Y:S01]  /*23410*/  F2FP.SATFINITE.E5M2.F32.PACK_AB_MERGE_C R9, RZ, R4, RZ ;  /* 0x00000004ff09723e */ /* 0x000fe200048060ff */
[----:B------:R0:W-:Y:S01]  /*23420*/  @!P5 STG.E.U8 desc[UR14][R28.64+0xf1], R7 ;  /* 0x0000f1071c00d986 */ /* 0x0001e2000c10110e */
[----:B------:R-:W-:-:S03]  /*23430*/  F2FP.SATFINITE.E5M2.F32.PACK_AB_MERGE_C R5, RZ, R5, RZ ;  /* 0x00000005ff05723e */ /* 0x000fc600048060ff */
[----:B------:R0:W-:Y:S04]  /*23440*/  @!P1 STG.E.U8 desc[UR14][R30.64+0xf8], R11 ;  /* 0x0000f80b1e009986 */ /* 0x0001e8000c10110e */
[----:B------:R0:W-:Y:S04]  /*23450*/  @!P6 STG.E.U8 desc[UR14][R30.64+0xf9], R3 ;  /* 0x0000f9031e00e986 */ /* 0x0001e8000c10110e */
[----:B------:R0:W-:Y:S04]  /*23460*/  @!P2 STG.E.U8 desc[UR14][R28.64+0xf8], R9 ;  /* 0x0000f8091c00a986 */ /* 0x0001e8000c10110e */
[----:B------:R0:W-:Y:S02]  /*23470*/  @!P3 STG.E.U8 desc[UR14][R28.64+0xf9], R5 ;  /* 0x0000f9051c00b986 */ /* 0x0001e4000c10110e */
.L_x_549:
[----:B------:R-:W-:Y:S05]  /*23480*/  BSYNC B0 ;  /* 0x0000000000007941 */ /* 0x000fea0003800000 */
.L_x_35:
[----:B0-2---:R-:W2:Y:S04]  /*23490*/  LDL.LU R3, [R1+0x458] ;  /* 0x0004580001037983 */ /* 0x005ea80000300800 */
[----:B------:R-:W2:Y:S01]  /*234a0*/  LDL.LU R2, [R1+0x45c] ;  /* 0x00045c0001027983 */ /* 0x000ea20000300800 */
[----:B------:R-:W-:Y:S01]  /*234b0*/  ULDC UR6, c[0x0][0xc] ;  /* 0x0000030000067ab9 */ /* 0x000fe20000000800 */
[----:B------:R-:W-:Y:S01]  /*234c0*/  ULDC UR7, c[0x0][0x10] ;  /* 0x0000040000077ab9 */ /* 0x000fe20000000800 */
[----:B---34-:R-:W2:Y:S01]  /*234d0*/  LDC R5, c[0x0][0x14] ;  /* 0x00000500ff057b82 */ /* 0x018ea20000000800 */
[----:B------:R-:W-:Y:S01]  /*234e0*/  UIMAD.WIDE.U32 UR6, UR6, UR7, URZ ;  /* 0x00000007060672a5 */ /* 0x000fe2000f8e003f */
[----:B-----5:R-:W-:Y:S01]  /*234f0*/  PRMT R0, RZ, 0x7610, R0 ;  /* 0x00007610ff007816 */ /* 0x020fe20000000000 */
[----:B------:R-:W-:-:S04]  /*23500*/  UMOV UR10, 0xffffffff ;  /* 0xffffffff000a7882 */ /* 0x000fc80000000000 */
[----:B--2---:R-:W-:-:S04]  /*23510*/  IMAD.WIDE.U32 R2, R5, UR6, R2 ;  /* 0x0000000605027c25 */ /* 0x004fc8000f8e0002 */
[----:B------:R-:W-:Y:S01]  /*23520*/  IMAD R5, R5, UR7, RZ ;  /* 0x0000000705057c24 */ /* 0x000fe2000f8e02ff */
[----:B------:R-:W-:Y:S01]  /*23530*/  ULDC.64 UR6, c[0x0][0x650] ;  /* 0x0001940000067ab9 */ /* 0x000fe20000000a00 */
[----:B------:R-:W-:Y:S01]  /*23540*/  IMAD.MOV.U32 R11, RZ, RZ, R2 ;  /* 0x000000ffff0b7224 */ /* 0x000fe200078e0002 */
[----:B------:R-:W-:Y:S01]  /*23550*/  ISETP.GE.U32.AND P1, PT, R2, UR6, PT ;  /* 0x0000000602007c0c */ /* 0x000fe2000bf26070 */
[----:B------:R-:W-:Y:S02]  /*23560*/  IMAD.IADD R13, R3, 0x1, R5 ;  /* 0x00000001030d7824 */ /* 0x000fe400078e0205 */
[----:B------:R-:W-:-:S03]  /*23570*/  IMAD.MOV.U32 R2, RZ, RZ, -0x1 ;  /* 0xffffffffff027424 */ /* 0x000fc600078e00ff */
[----:B------:R0:W-:Y:S01]  /*23580*/  STL [R1+0x458], R13 ;  /* 0x0004580d01007387 */ /* 0x0001e20000100800 */
[----:B------:R-:W-:-:S03]  /*23590*/  ISETP.GE.U32.AND.EX P1, PT, R13, UR7, PT, P1 ;  /* 0x000000070d007c0c */ /* 0x000fc6000bf26110 */
[----:B------:R0:W-:Y:S04]  /*235a0*/  STL [R1+0x45c], R11 ;  /* 0x00045c0b01007387 */ /* 0x0001e80000100800 */
[----:B------:R0:W-:Y:S06]  /*235b0*/  STL [R1+0x460], R2 ;  /* 0x0004600201007387 */ /* 0x0001ec0000100800 */
[----:B------:R-:W-:Y:S05]  /*235c0*/  @P1 BRA `(.L_x_550) ;  /* 0x0000000400741947 */ /* 0x000fea0003800000 */
[----:B------:R-:W2:Y:S01]  /*235d0*/  S2R R8, SR_CTAID.X ;  /* 0x0000000000087919 */ /* 0x000ea20000002500 */
[----:B------:R-:W-:Y:S01]  /*235e0*/  ULDC.64 UR18, c[0x0][0x628] ;  /* 0x00018a0000127ab9 */ /* 0x000fe20000000a00 */
[----:B------:R-:W3:Y:S01]  /*235f0*/  LDC R9, c[0x0][0x144] ;  /* 0x00005100ff097b82 */ /* 0x000ee20000000800 */
[----:B------:R-:W-:Y:S01]  /*23600*/  ULDC UR6, c[0x0][0x150] ;  /* 0x0000540000067ab9 */ /* 0x000fe20000000800 */
[----:B------:R-:W4:Y:S01]  /*23610*/  S2R R12, SR_CTAID.Y ;  /* 0x00000000000c7919 */ /* 0x000f220000002600 */
[----:B------:R-:W-:Y:S01]  /*23620*/  ISETP.NE.U32.AND P1, PT, RZ, UR18, PT ;  /* 0x00000012ff007c0c */ /* 0x000fe2000bf25070 */
[----:B------:R-:W-:Y:S01]  /*23630*/  ULDC UR23, c[0x0][0x630] ;  /* 0x00018c0000177ab9 */ /* 0x000fe20000000800 */
[----:B------:R-:W-:Y:S02]  /*23640*/  R2UR UR16, R11 ;  /* 0x000000000b1072ca */ /* 0x000fe400000e0000 */
[----:B------:R-:W-:Y:S01]  /*23650*/  ISETP.NE.AND.EX P1, PT, RZ, UR19, PT, P1 ;  /* 0x00000013ff007c0c */ /* 0x000fe2000bf25310 */
[----:B------:R-:W0:Y:S01]  /*23660*/  LDC.64 R6, c[0x0][0x620] ;  /* 0x00018800ff067b82 */ /* 0x000e220000000a00 */
[----:B------:R-:W-:-:S02]  /*23670*/  R2UR UR17, R13 ;  /* 0x000000000d1172ca */ /* 0x000fc400000e0000 */
[----:B--2---:R-:W-:-:S05]  /*23680*/  I2FP.F32.U32 R0, R8 ;  /* 0x0000000800007245 */ /* 0x004fca0000201000 */
[----:B------:R-:W-:-:S06]  /*23690*/  FMUL R0, R0, UR6 ;  /* 0x0000000600007c20 */ /* 0x000fcc0008400000 */
[----:B------:R-:W2:Y:S01]  /*236a0*/  F2I.U32.TRUNC.NTZ R0, R0 ;  /* 0x0000000000007305 */ /* 0x000ea2000020f000 */
[----:B----4-:R-:W-:Y:S05]  /*236b0*/  @!P1 BRA `(.L_x_551) ;  /* 0x0000000000309947 */ /* 0x010fea0003800000 */
        /* <DEDUP_REMOVED lines=12> */
.L_x_551:
[----:B------:R-:W-:Y:S01]  /*23780*/  USHF.R.U64 UR10, UR16, UR23, UR17 ;  /* 0x00000017100a7299 */ /* 0x000fe20008001211 */
[----:B------:R-:W4:Y:S01]  /*23790*/  LDC.64 R20, c[0x0][0x640] ;  /* 0x00019000ff147b82 */ /* 0x000f220000000a00 */
[----:B------:R-:W-:Y:S01]  /*237a0*/  USHF.R.U32.HI UR6, URZ, UR23, UR17 ;  /* 0x000000173f067299 */ /* 0x000fe20008011611 */
[----:B--2---:R-:W-:Y:S02]  /*237b0*/  IMAD.MOV R10, RZ, RZ, -R0 ;  /* 0x000000ffff0a7224 */ /* 0x004fe400078e0a00 */
[----:B0-----:R-:W-:Y:S01]  /*237c0*/  IMAD.MOV.U32 R2, RZ, RZ, R11 ;  /* 0x000000ffff027224 */ /* 0x001fe200078e000b */
[----:B------:R-:W-:Y:S01]  /*237d0*/  IADD3 R5, P1, RZ, -UR10, RZ ;  /* 0x8000000aff057c10 */ /* 0x000fe2000ff3e0ff */
[----:B---3--:R-:W-:Y:S02]  /*237e0*/  IMAD R17, R9, R10, R8 ;  /* 0x0000000a09117224 */ /* 0x008fe400078e0208 */
[----:B------:R-:W0:Y:S02]  /*237f0*/  LDC R4, c[0x0][0x618] ;  /* 0x00018600ff047b82 */ /* 0x000e240000000800 */
[----:B------:R-:W-:Y:S01]  /*23800*/  IMAD.X R3, RZ, RZ, ~UR6, P1 ;  /* 0x80000006ff037e24 */ /* 0x000fe200088e06ff */
[----:B------:R-:W-:-:S03]  /*23810*/  ULDC UR6, c[0x0][0x154] ;  /* 0x0000550000067ab9 */ /* 0x000fc60000000800 */
[-C--:B------:R-:W-:Y:S02]  /*23820*/  IMAD R0, R3, R6.reuse, RZ ;  /* 0x0000000603007224 */ /* 0x080fe400078e02ff */
[----:B------:R-:W2:Y:S01]  /*23830*/  LDC R14, c[0x0][0x608] ;  /* 0x00018200ff0e7b82 */ /* 0x000ea20000000800 */
[----:B------:R-:W-:Y:S02]  /*23840*/  IMAD.MOV.U32 R3, RZ, RZ, R13 ;  /* 0x000000ffff037224 */ /* 0x000fe400078e000d */
[----:B------:R-:W-:-:S05]  /*23850*/  IMAD.WIDE.U32 R2, R5, R6, R2 ;  /* 0x0000000605027225 */ /* 0x000fca00078e0002 */
[----:B------:R-:W3:Y:S01]  /*23860*/  LDC R18, c[0x0][0x658] ;  /* 0x00019600ff127b82 */ /* 0x000ee20000000800 */
[----:B------:R-:W-:Y:S01]  /*23870*/  IMAD R5, R5, R7, R0 ;  /* 0x0000000705057224 */ /* 0x000fe200078e0200 */
[----:B------:R-:W-:Y:S01]  /*23880*/  I2FP.F32.U32 R0, R12 ;  /* 0x0000000c00007245 */ /* 0x000fe20000201000 */
[----:B------:R-:W-:Y:S01]  /*23890*/  IMAD.MOV.U32 R7, RZ, RZ, 0x1 ;  /* 0x00000001ff077424 */ /* 0x000fe200078e00ff */
[----:B----4-:R-:W-:Y:S01]  /*238a0*/  ISETP.NE.U32.AND P1, PT, R20, RZ, PT ;  /* 0x000000ff1400720c */ /* 0x010fe20003f25070 */
[----:B------:R-:W-:Y:S02]  /*238b0*/  IMAD.IADD R3, R3, 0x1, R5 ;  /* 0x0000000103037824 */ /* 0x000fe400078e0205 */
[----:B------:R-:W-:Y:S01]  /*238c0*/  FMUL R0, R0, UR6 ;  /* 0x0000000600007c20 */ /* 0x000fe20008400000 */
[----:B------:R-:W4:Y:S01]  /*238d0*/  LDC R15, c[0x0][0x148] ;  /* 0x00005200ff0f7b82 */ /* 0x000f220000000800 */
[----:B------:R-:W-:Y:S01]  /*238e0*/  ISETP.NE.AND.EX P1, PT, R21, RZ, PT, P1 ;  /* 0x000000ff1500720c */ /* 0x000fe20003f25310 */
[----:B------:R-:W-:Y:S01]  /*238f0*/  IMAD.MOV.U32 R5, RZ, RZ, -0x1 ;  /* 0xffffffffff057424 */ /* 0x000fe200078e00ff */
[-CC-:B0-----:R-:W-:Y:S01]  /*23900*/  SHF.R.U64 R10, R2, R4.reuse, R3.reuse ;  /* 0x00000004020a7219 */ /* 0x181fe20000001203 */
[----:B------:R0:W0:Y:S01]  /*23910*/  F2I.U32.TRUNC.NTZ R13, R0 ;  /* 0x00000000000d7305 */ /* 0x000022000020f000 */
[----:B------:R-:W-:-:S03]  /*23920*/  SHF.R.U32.HI R3, RZ, R4, R3 ;  /* 0x00000004ff037219 */ /* 0x000fc60000011603 */
[----:B------:R-:W0:Y:S01]  /*23930*/  LDC R16, c[0x0][0x600] ;  /* 0x00018000ff107b82 */ /* 0x000e220000000800 */
[-CC-:B--2---:R-:W-:Y:S02]  /*23940*/  SHF.R.U64 R8, R10, R14.reuse, R3.reuse ;  /* 0x0000000e0a087219 */ /* 0x184fe40000001203 */
[----:B------:R-:W-:-:S05]  /*23950*/  SHF.R.U32.HI R3, RZ, R14, R3 ;  /* 0x0000000eff037219 */ /* 0x000fca0000011603 */
[----:B------:R-:W2:Y:S01]  /*23960*/  LDC R22, c[0x0][0x648] ;  /* 0x00019200ff167b82 */ /* 0x000ea20000000800 */
[-CC-:B---3--:R-:W-:Y:S02]  /*23970*/  SHF.R.U64 R11, R8, R18.reuse, R3.reuse ;  /* 0x00000012080b7219 */ /* 0x188fe40000001203 */
[-C--:B------:R-:W-:Y:S02]  /*23980*/  SHF.L.U32 R5, R5, R18.reuse, RZ ;  /* 0x0000001205057219 */ /* 0x080fe400000006ff */
[-C--:B------:R-:W-:Y:S01]  /*23990*/  SHF.R.U32.HI R3, RZ, R18.reuse, R3 ;  /* 0x00000012ff037219 */ /* 0x080fe20000011603 */
[----:B------:R-:W-:Y:S01]  /*239a0*/  IMAD.MOV.U32 R2, RZ, RZ, R11 ;  /* 0x000000ffff027224 */ /* 0x000fe200078e000b */
[----:B------:R-:W-:Y:S01]  /*239b0*/  SHF.L.U32 R40, R7, R18, RZ ;  /* 0x0000001207287219 */ /* 0x000fe200000006ff */
[----:B------:R-:W3:Y:S01]  /*239c0*/  LDC R23, c[0x0][0x638] ;  /* 0x00018e00ff177b82 */ /* 0x000ee20000000800 */
[----:B------:R-:W-:-:S07]  /*239d0*/  LOP3.LUT R19, RZ, R5, RZ, 0x33, !PT ;  /* 0x00000005ff137212 */ /* 0x000fce00078e33ff */
[----:B------:R-:W0:Y:S01]  /*239e0*/  LDC R24, c[0x0][0x610] ;  /* 0x00018400ff187b82 */ /* 0x000e220000000800 */
[----:B------:R-:W-:Y:S05]  /*239f0*/  @!P1 BRA `(.L_x_552) ;  /* 0x0000000000289947 */ /* 0x000fea0003800000 */
[----:B0-----:R-:W0:Y:S02]  /*23a00*/  LDC R0, c[0x0][0x64c] ;  /* 0x00019300ff007b82 */ /* 0x001e240000000800 */
[----:B0-----:R-:W-:-:S05]  /*23a10*/  IADD3 R7, P1, R11, R0, RZ ;  /* 0x000000000b077210 */ /* 0x001fca0007f3e0ff */
        /* <DEDUP_REMOVED lines=8> */
.L_x_552:
[----:B0-2---:R-:W-:Y:S01]  /*23aa0*/  SHF.R.U64 R0, R2, R22, R3 ;  /* 0x0000001602007219 */ /* 0x005fe20000001203 */
[----:B------:R-:W-:Y:S01]  /*23ab0*/  VIADD R5, R16, 0xffffffff ;  /* 0xffffffff10057836 */ /* 0x000fe20000000000 */
[----:B------:R-:W-:Y:S01]  /*23ac0*/  LOP3.LUT R3, R8, R19, RZ, 0xc0, !PT ;  /* 0x0000001308037212 */ /* 0x000fe200078ec0ff */
[----:B------:R-:W-:Y:S02]  /*23ad0*/  IMAD.MOV R13, RZ, RZ, -R13 ;  /* 0x000000ffff0d7224 */ /* 0x000fe400078e0a0d */
[----:B------:R-:W-:Y:S02]  /*23ae0*/  IMAD.MOV R2, RZ, RZ, -R0 ;  /* 0x000000ffff027224 */ /* 0x000fe400078e0a00 */
[----:B------:R-:W-:Y:S01]  /*23af0*/  IMAD R40, R40, R0, R3 ;  /* 0x0000000028287224 */ /* 0x000fe200078e0203 */
[----:B------:R-:W-:Y:S01]  /*23b00*/  LOP3.LUT R3, R10, R5, RZ, 0xc0, !PT ;  /* 0x000000050a037212 */ /* 0x000fe200078ec0ff */
[----:B----4-:R-:W-:Y:S02]  /*23b10*/  @P4 IMAD R17, R15, R13, R12 ;  /* 0x0000000d0f114224 */ /* 0x010fe400078e020c */
[----:B---3--:R-:W-:-:S02]  /*23b20*/  IMAD R0, R2, R23, R11 ;  /* 0x0000001702007224 */ /* 0x008fc400078e020b */
[----:B------:R-:W-:Y:S02]  /*23b30*/  IMAD.MOV.U32 R2, RZ, RZ, 0x1 ;  /* 0x00000001ff027424 */ /* 0x000fe400078e00ff */
[----:B------:R-:W-:Y:S02]  /*23b40*/  IMAD R40, R40, R24, R17 ;  /* 0x0000001828287224 */ /* 0x000fe400078e0211 */
[----:B------:R-:W-:Y:S01]  /*23b50*/  IMAD R3, R0, R16, R3 ;  /* 0x0000001000037224 */ /* 0x000fe200078e0203 */
[----:B------:R-:W-:-:S04]  /*23b60*/  PRMT R0, R2, 0x7610, R0 ;  /* 0x0000761002007816 */ /* 0x000fc80000000000 */
[----:B------:R-:W-:Y:S02]  /*23b70*/  SEL R2, R3, R40, !P4 ;  /* 0x0000002803027207 */ /* 0x000fe40006000000 */
[----:B------:R-:W-:-:S03]  /*23b80*/  SEL R40, R40, R3, !P4 ;  /* 0x0000000328287207 */ /* 0x000fc60006000000 */
[----:B------:R2:W-:Y:S04]  /*23b90*/  STL [R1+0x460], R2 ;  /* 0x0004600201007387 */ /* 0x0005e80000100800 */
.L_x_550:
[----:B------:R-:W-:Y:S01]  /*23ba0*/  UIADD3 UR5, UR9, UR5, URZ ;  /* 0x0000000509057290 */ /* 0x000fe2000fffe03f */
[----:B------:R3:W-:Y:S01]  /*23bb0*/  STL [R1+0x464], R40 ;  /* 0x0004642801007387 */ /* 0x0007e20000100800 */
[----:B------:R-:W-:Y:S02]  /*23bc0*/  LOP3.LUT P1, RZ, R0, 0xff, RZ, 0xc0, !PT ;  /* 0x000000ff00ff7812 */ /* 0x000fe4000782c0ff */
[----:B------:R-:W-:Y:S02]  /*23bd0*/  USHF.R.U32.HI UR6, URZ, 0x2, UR5 ;  /* 0x000000023f067899 */ /* 0x000fe40008011605 */
[----:B------:R-:W-:Y:S02]  /*23be0*/  UISETP.GT.U32.AND UP0, UPT, UR5, 0x3, UPT ;  /* 0x000000030500788c */ /* 0x000fe4000bf04070 */
[----:B------:R-:W-:Y:S02]  /*23bf0*/  ULOP3.LUT UR6, UR6, 0x1, URZ, 0xc0, !UPT ;  /* 0x0000000106067892 */ /* 0x000fe4000f8ec03f */
[----:B------:R-:W-:-:S02]  /*23c00*/  UISETP.LT.U32.AND UP0, UPT, UR9, 0x4, UP0 ;  /* 0x000000040900788c */ /* 0x000fc40008701070 */
[----:B------:R-:W-:Y:S02]  /*23c10*/  UISETP.NE.U32.AND UP1, UPT, UR6, 0x1, UPT ;  /* 0x000000010600788c */ /* 0x000fe4000bf25070 */
[----:B------:R-:W-:Y:S02]  /*23c20*/  USEL UR7, URZ, 0x1, !UP0 ;  /* 0x000000013f077887 */ /* 0x000fe4000c000000 */
[----:B------:R-:W-:Y:S02]  /*23c30*/  UISETP.GT.U32.AND UP1, UPT, UR9, 0x3, !UP1 ;  /* 0x000000030900788c */ /* 0x000fe4000cf24070 */
[----:B------:R-:W-:Y:S02]  /*23c40*/  ULOP3.LUT UR5, UR5, 0x3, URZ, 0xc0, !UPT ;  /* 0x0000000305057892 */ /* 0x000fe4000f8ec03f */
[----:B------:R-:W-:-:S04]  /*23c50*/  USEL UR6, URZ, 0x1, !UP1 ;  /* 0x000000013f067887 */ /* 0x000fc8000c800000 */
[----:B------:R-:W-:Y:S01]  /*23c60*/  ULOP3.LUT UR4, UR6, UR4, UR7, 0x96, !UPT ;  /* 0x0000000406047292 */ /* 0x000fe2000f8e9607 */
[----:B---3--:R-:W-:Y:S11]  /*23c70*/  @P1 BRA `(.L_x_553) ;  /* 0xfffffdd4007c1947 */ /* 0x008ff6000383ffff */
[----:B------:R-:W-:Y:S05]  /*23c80*/  EXIT ;  /* 0x000000000000794d */ /* 0x000fea0003800000 */
.L_x_7:
[----:B------:R-:W2:Y:S01]  /*23c90*/  LDL R20, [R1+0x45c] ;  /* 0x00045c0001147983 */ /* 0x000ea20000100800 */
[----:B0-----:R-:W-:-:S03]  /*23ca0*/  ULDC.64 UR4, c[0x0][0x650] ;  /* 0x0001940000047ab9 */ /* 0x001fc60000000a00 */
[----:B------:R-:W3:Y:S01]  /*23cb0*/  LDL R163, [R1+0x458] ;  /* 0x0004580001a37983 */ /* 0x000ee20000100800 */
[----:B------:R-:W-:Y:S01]  /*23cc0*/  PRMT R0, RZ, 0x7610, R0 ;  /* 0x00007610ff007816 */ /* 0x000fe20000000000 */
[----:B------:R-:W-:Y:S02]  /*23cd0*/  IMAD.MOV.U32 R5, RZ, RZ, -0x1 ;  /* 0xffffffffff057424 */ /* 0x000fe400078e00ff */
[----:B------:R-:W-:Y:S02]  /*23ce0*/  IMAD.MOV.U32 R4, RZ, RZ, -0x1 ;  /* 0xffffffffff047424 */ /* 0x000fe400078e00ff */
[----:B------:R-:W-:Y:S01]  /*23cf0*/  IMAD.MOV.U32 R11, RZ, RZ, -0x1 ;  /* 0xffffffffff0b7424 */ /* 0x000fe200078e00ff */
[----:B--2---:R-:W-:-:S04]  /*23d00*/  ISETP.GE.U32.AND P0, PT, R20, UR4, PT ;  /* 0x0000000414007c0c */ /* 0x004fc8000bf06070 */
[----:B---3--:R-:W-:-:S13]  /*23d10*/  ISETP.GE.U32.AND.EX P0, PT, R163, UR5, PT, P0 ;  /* 0x00000005a3007c0c */ /* 0x008fda000bf06100 */
[----:B------:R-:W-:Y:S05]  /*23d20*/  @P0 BRA `(.L_x_554) ;  /* 0x0000000400300947 */ /* 0x000fea0003800000 */
[----:B------:R-:W0:Y:S01]  /*23d30*/  LDC.64 R16, c[0x0][0x628] ;  /* 0x00018a00ff107b82 */ /* 0x000e220000000a00 */
[----:B-1----:R-:W-:Y:S02]  /*23d40*/  IMAD.MOV.U32 R8, RZ, RZ, R20 ;  /* 0x000000ffff087224 */ /* 0x002fe400078e0014 */
[----:B------:R-:W-:-:S05]  /*23d50*/  IMAD.MOV.U32 R9, RZ, RZ, R163 ;  /* 0x000000ffff097224 */ /* 0x000fca00078e00a3 */
[----:B------:R-:W1:Y:S08]  /*23d60*/  LDC R12, c[0x0][0x630] ;  /* 0x00018c00ff0c7b82 */ /* 0x000e700000000800 */
[----:B------:R-:W2:Y:S01]  /*23d70*/  LDC.64 R18, c[0x0][0x620] ;  /* 0x00018800ff127b82 */ /* 0x000ea20000000a00 */
[----:B0-----:R-:W-:-:S04]  /*23d80*/  ISETP.NE.U32.AND P0, PT, R16, RZ, PT ;  /* 0x000000ff1000720c */ /* 0x001fc80003f05070 */
[----:B------:R-:W-:-:S13]  /*23d90*/  ISETP.NE.AND.EX P0, PT, R17, RZ, PT, P0 ;  /* 0x000000ff1100720c */ /* 0x000fda0003f05300 */
[----:B-12---:R-:W-:Y:S05]  /*23da0*/  @!P0 BRA `(.L_x_555) ;  /* 0x0000000000288947 */ /* 0x006fea0003800000 */
[----:B------:R-:W0:Y:S02]  /*23db0*/  LDC R0, c[0x0][0x634] ;  /* 0x00018d00ff007b82 */ /* 0x000e240000000800 */
        /* <DEDUP_REMOVED lines=9> */
.L_x_555:
[----:B------:R-:W0:Y:S01]  /*23e50*/  LDC.64 R22, c[0x0][0x640] ;  /* 0x00019000ff167b82 */ /* 0x000e220000000a00 */
[-CC-:B------:R-:W-:Y:S01]  /*23e60*/  SHF.R.U64 R15, R8, R12.reuse, R9.reuse ;  /* 0x0000000c080f7219 */ /* 0x180fe20000001209 */
[----:B------:R-:W-:Y:S01]  /*23e70*/  IMAD.MOV.U32 R4, RZ, RZ, R20 ;  /* 0x000000ffff047224 */ /* 0x000fe200078e0014 */
[----:B------:R-:W-:Y:S01]  /*23e80*/  SHF.R.U32.HI R0, RZ, R12, R9 ;  /* 0x0000000cff007219 */ /* 0x000fe20000011609 */
[----:B------:R-:W-:Y:S01]  /*23e90*/  IMAD.MOV.U32 R24, RZ, RZ, 0x1 ;  /* 0x00000001ff187424 */ /* 0x000fe200078e00ff */
[----:B------:R-:W-:-:S03]  /*23ea0*/  IADD3 R7, P0, RZ, -R15, RZ ;  /* 0x8000000fff077210 */ /* 0x000fc60007f1e0ff */
[----:B------:R-:W1:Y:S02]  /*23eb0*/  LDC R6, c[0x0][0x618] ;  /* 0x00018600ff067b82 */ /* 0x000e640000000800 */
[----:B------:R-:W-:-:S04]  /*23ec0*/  IMAD.X R5, RZ, RZ, ~R0, P0 ;  /* 0x000000ffff057224 */ /* 0x000fc800000e0e00 */
[-C--:B------:R-:W-:Y:S02]  /*23ed0*/  IMAD R0, R5, R18.reuse, RZ ;  /* 0x0000001205007224 */ /* 0x080fe400078e02ff */
[----:B------:R-:W2:Y:S01]  /*23ee0*/  LDC R8, c[0x0][0x608] ;  /* 0x00018200ff087b82 */ /* 0x000ea20000000800 */
[----:B------:R-:W-:Y:S02]  /*23ef0*/  IMAD.MOV.U32 R5, RZ, RZ, R163 ;  /* 0x000000ffff057224 */ /* 0x000fe400078e00a3 */
[----:B------:R-:W-:-:S05]  /*23f00*/  IMAD.WIDE.U32 R4, R7, R18, R4 ;  /* 0x0000001207047225 */ /* 0x000fca00078e0004 */
[----:B------:R-:W3:Y:S01]  /*23f10*/  LDC R21, c[0x0][0x658] ;  /* 0x00019600ff157b82 */ /* 0x000ee20000000800 */
[----:B------:R-:W-:Y:S01]  /*23f20*/  IMAD R7, R7, R19, R0 ;  /* 0x0000001307077224 */ /* 0x000fe200078e0200 */
[----:B0-----:R-:W-:-:S03]  /*23f30*/  ISETP.NE.U32.AND P0, PT, R22, RZ, PT ;  /* 0x000000ff1600720c */ /* 0x001fc60003f05070 */
[----:B------:R-:W-:Y:S01]  /*23f40*/  IMAD.IADD R5, R5, 0x1, R7 ;  /* 0x0000000105057824 */ /* 0x000fe200078e0207 */
[----:B------:R-:W-:Y:S02]  /*23f50*/  ISETP.NE.AND.EX P0, PT, R23, RZ, PT, P0 ;  /* 0x000000ff1700720c */ /* 0x000fe40003f05300 */
[----:B------:R-:W0:Y:S02]  /*23f60*/  LDC R16, c[0x0][0x600] ;  /* 0x00018000ff107b82 */ /* 0x000e240000000800 */
[-CC-:B-1----:R-:W-:Y:S01]  /*23f70*/  SHF.R.U64 R12, R4, R6.reuse, R5.reuse ;  /* 0x00000006040c7219 */ /* 0x182fe20000001205 */
[----:B------:R-:W-:Y:S01]  /*23f80*/  IMAD.MOV.U32 R4, RZ, RZ, -0x1 ;  /* 0xffffffffff047424 */ /* 0x000fe200078e00ff */
[----:B------:R-:W-:-:S04]  /*23f90*/  SHF.R.U32.HI R5, RZ, R6, R5 ;  /* 0x00000006ff057219 */ /* 0x000fc80000011605 */
[----:B------:R-:W1:Y:S01]  /*23fa0*/  LDC R18, c[0x0][0x648] ;  /* 0x00019200ff127b82 */ /* 0x000e620000000800 */
[-CC-:B--2---:R-:W-:Y:S02]  /*23fb0*/  SHF.R.U64 R17, R12, R8.reuse, R5.reuse ;  /* 0x000000080c117219 */ /* 0x184fe40000001205 */
[----:B------:R-:W-:-:S05]  /*23fc0*/  SHF.R.U32.HI R0, RZ, R8, R5 ;  /* 0x00000008ff007219 */ /* 0x000fca0000011605 */
[----:B------:R-:W2:Y:S01]  /*23fd0*/  LDC R20, c[0x0][0x638] ;  /* 0x00018e00ff147b82 */ /* 0x000ea20000000800 */
[-C--:B---3--:R-:W-:Y:S02]  /*23fe0*/  SHF.L.U32 R4, R4, R21.reuse, RZ ;  /* 0x0000001504047219 */ /* 0x088fe400000006ff */
[-CC-:B------:R-:W-:Y:S02]  /*23ff0*/  SHF.R.U64 R19, R17, R21.reuse, R0.reuse ;  /* 0x0000001511137219 */ /* 0x180fe40000001200 */
[----:B------:R-:W-:Y:S02]  /*24000*/  LOP3.LUT R26, RZ, R4, RZ, 0x33, !PT ;  /* 0x00000004ff1a7212 */ /* 0x000fe400078e33ff */
[----:B------:R-:W-:Y:S01]  /*24010*/  SHF.R.U32.HI R5, RZ, R21, R0 ;  /* 0x00000015ff057219 */ /* 0x000fe20000011600 */
[----:B------:R-:W3:Y:S01]  /*24020*/  LDC R25, c[0x0][0x610] ;  /* 0x00018400ff197b82 */ /* 0x000ee20000000800 */
[----:B------:R-:W-:Y:S01]  /*24030*/  IMAD.MOV.U32 R4, RZ, RZ, R19 ;  /* 0x000000ffff047224 */ /* 0x000fe200078e0013 */
[----:B------:R-:W-:Y:S06]  /*24040*/  @!P0 BRA `(.L_x_556) ;  /* 0x0000000000288947 */ /* 0x000fec0003800000 */
        /* <DEDUP_REMOVED lines=10> */
.L_x_556:
[----:B-1----:R-:W-:Y:S01]  /*240f0*/  SHF.R.U64 R3, R4, R18, R5 ;  /* 0x0000001204037219 */ /* 0x002fe20000001205 */
[----:B0-----:R-:W-:Y:S01]  /*24100*/  VIADD R7, R16, 0xffffffff ;  /* 0xffffffff10077836 */ /* 0x001fe20000000000 */
[----:B------:R-:W-:Y:S01]  /*24110*/  SHF.L.U32 R5, R24, R21, RZ ;  /* 0x0000001518057219 */ /* 0x000fe200000006ff */
[----:B------:R-:W-:Y:S01]  /*24120*/  @P4 IMAD R10, R13, R14, R2 ;  /* 0x0000000e0d0a4224 */ /* 0x000fe200078e0202 */
[----:B------:R-:W-:Y:S01]  /*24130*/  LOP3.LUT R0, R17, R26, RZ, 0xc0, !PT ;  /* 0x0000001a11007212 */ /* 0x000fe200078ec0ff */
[----:B------:R-:W-:Y:S02]  /*24140*/  IMAD.MOV R4, RZ, RZ, -R3 ;  /* 0x000000ffff047224 */ /* 0x000fe400078e0a03 */
[----:B------:R-:W-:Y:S02]  /*24150*/  IMAD.MOV.U32 R11, RZ, RZ, R15 ;  /* 0x000000ffff0b7224 */ /* 0x000fe400078e000f */
[----:B------:R-:W-:Y:S01]  /*24160*/  IMAD R5, R5, R3, R0 ;  /* 0x0000000305057224 */ /* 0x000fe200078e0200 */
[----:B------:R-:W-:Y:S01]  /*24170*/  LOP3.LUT R3, R12, R7, RZ, 0xc0, !PT ;  /* 0x000000070c037212 */ /* 0x000fe200078ec0ff */
[----:B--2---:R-:W-:-:S02]  /*24180*/  IMAD R0, R4, R20, R19 ;  /* 0x0000001404007224 */ /* 0x004fc400078e0213 */
[----:B------:R-:W-:Y:S02]  /*24190*/  IMAD.MOV.U32 R4, RZ, RZ, 0x1 ;  /* 0x00000001ff047424 */ /* 0x000fe400078e00ff */
[----:B---3--:R-:W-:Y:S02]  /*241a0*/  IMAD R5, R5, R25, R10 ;  /* 0x0000001905057224 */ /* 0x008fe400078e020a */
[----:B------:R-:W-:Y:S01]  /*241b0*/  IMAD R2, R0, R16, R3 ;  /* 0x0000001000027224 */ /* 0x000fe200078e0203 */
[----:B------:R-:W-:-:S04]  /*241c0*/  PRMT R0, R4, 0x7610, R0 ;  /* 0x0000761004007816 */ /* 0x000fc80000000000 */
[----:B------:R-:W-:Y:S02]  /*241d0*/  SEL R4, R2, R5, !P4 ;  /* 0x0000000502047207 */ /* 0x000fe40006000000 */
[----:B------:R-:W-:-:S07]  /*241e0*/  SEL R5, R5, R2, !P4 ;  /* 0x0000000205057207 */ /* 0x000fce0006000000 */
.L_x_554:
[----:B------:R-:W-:-:S08]  /*241f0*/  NOP ;  /* 0x0000000000007918 */ /* 0x000fd00000000000 */
[----:B-1----:R-:W0:-:S00]  /*24200*/  USETMAXREG.DEALLOC.CTAPOOL 0x18 ;  /* 0x00000018000079c8 */ /* 0x002e0000080e0500 */
[----:B------:R-:W-:-:S13]  /*24210*/  ISETP.NE.AND P0, PT, RZ, UR8, PT ;  /* 0x00000008ff007c0c */ /* 0x000fda000bf05270 */
[----:B------:R-:W-:Y:S05]  /*24220*/  @P0 EXIT ;  /* 0x000000000000094d */ /* 0x000fea0003800000 */
[----:B0-----:R-:W-:Y:S01]  /*24230*/  LOP3.LUT P0, RZ, R0, 0xff, RZ, 0xc0, !PT ;  /* 0x000000ff00ff7812 */ /* 0x001fe2000780c0ff */
[----:B------:R-:W-:Y:S02]  /*24240*/  IMAD.MOV.U32 R0, RZ, RZ, 0x1 ;  /* 0x00000001ff007424 */ /* 0x000fe400078e00ff */
[----:B------:R-:W-:-:S10]  /*24250*/  IMAD.MOV.U32 R6, RZ, RZ, RZ ;  /* 0x000000ffff067224 */ /* 0x000fd400078e00ff */
[----:B------:R-:W-:Y:S05]  /*24260*/  @!P0 BRA `(.L_x_557) ;  /* 0x0000000c00548947 */ /* 0x000fea0003800000 */
[----:B------:R-:W0:Y:S01]  /*24270*/  LDC R0, c[0x0][0x28c] ;  /* 0x0000a300ff007b82 */ /* 0x000e220000000800 */
[----:B------:R-:W-:Y:S01]  /*24280*/  ULDC UR5, c[0x0][0x658] ;  /* 0x0001960000057ab9 */ /* 0x000fe20000000800 */
[----:B------:R-:W-:Y:S01]  /*24290*/  UMOV UR7, 0xffffffff ;  /* 0xffffffff00077882 */ /* 0x000fe20000000000 */
[----:B------:R-:W-:Y:S01]  /*242a0*/  ULDC UR6, c[0x0][0xc] ;  /* 0x0000030000067ab9 */ /* 0x000fe20000000800 */
[----:B------:R-:W-:Y:S01]  /*242b0*/  USHF.L.U32 UR9, UR7, UR5, URZ ;  /* 0x0000000507097299 */ /* 0x000fe2000800063f */
[----:B------:R-:W-:Y:S01]  /*242c0*/  BSSY B0, `(.L_x_557) ;  /* 0x00000cf000007945 */ /* 0x000fe20003800000 */
[----:B------:R-:W-:Y:S01]  /*242d0*/  UMOV UR8, 0x1 ;  /* 0x0000000100087882 */ /* 0x000fe20000000000 */
[----:B------:R-:W-:Y:S01]  /*242e0*/  ULDC UR7, c[0x0][0x10] ;  /* 0x0000040000077ab9 */ /* 0x000fe20000000800 */
[----:B------:R-:W1:Y:S01]  /*242f0*/  S2UR UR10, SR_CgaCtaId ;  /* 0x00000000000a79c3 */ /* 0x000e620000008800 */
[----:B------:R-:W-:Y:S01]  /*24300*/  UIMAD.WIDE.U32 UR6, UR6, UR7, URZ ;  /* 0x00000007060672a5 */ /* 0x000fe2000f8e003f */
[----:B------:R-:W-:Y:S01]  /*24310*/  IMAD.MOV.U32 R10, RZ, RZ, 0x1 ;  /* 0x00000001ff0a7424 */ /* 0x000fe200078e00ff */
[----:B------:R-:W-:Y:S01]  /*24320*/  USHF.L.U32 UR5, UR8, UR5, URZ ;  /* 0x0000000508057299 */ /* 0x000fe2000800063f */
[----:B------:R-:W-:Y:S01]  /*24330*/  IMAD.MOV.U32 R6, RZ, RZ, RZ ;  /* 0x000000ffff067224 */ /* 0x000fe200078e00ff */
[----:B------:R-:W-:Y:S01]  /*24340*/  ULDC UR4, c[0x0][0x600] ;  /* 0x0001800000047ab9 */ /* 0x000fe20000000800 */
[----:B------:R-:W-:Y:S01]  /*24350*/  ULDC UR8, c[0x0][0x14] ;  /* 0x0000050000087ab9 */ /* 0x000fe20000000800 */
[----:B------:R-:W-:-:S02]  /*24360*/  ULOP3.LUT UR21, UR13, 0x2, URZ, 0xfc, !UPT ;  /* 0x000000020d157892 */ /* 0x000fc4000f8efc3f */
[----:B------:R-:W-:Y:S02]  /*24370*/  UIMAD.WIDE.U32 UR22, UR6, UR8, URZ ;  /* 0x00000008061672a5 */ /* 0x000fe4000f8e003f */
[----:B------:R-:W-:Y:S02]  /*24380*/  UIMAD UR16, UR7, UR8, URZ ;  /* 0x00000008071072a4 */ /* 0x000fe4000f8e023f */
[----:B------:R-:W-:Y:S02]  /*24390*/  UIADD3 UR4, UR4, -0x1, URZ ;  /* 0xffffffff04047890 */ /* 0x000fe4000fffe03f */
[----:B------:R-:W-:Y:S01]  /*243a0*/  ULOP3.LUT UR18, URZ, UR9, URZ, 0x33, !UPT ;  /* 0x000000093f127292 */ /* 0x000fe2000f8e333f */
[----:B0-----:R-:W-:Y:S01]  /*243b0*/  VIADD R0, R0, 0x3f ;  /* 0x0000003f00007836 */ /* 0x001fe20000000000 */
[----:B------:R-:W-:Y:S01]  /*243c0*/  UIADD3 UR16, UR23, UR16, URZ ;  /* 0x0000001017107290 */ /* 0x000fe2000fffe03f */
[----:B------:R-:W-:-:S03]  /*243d0*/  ULDC.64 UR24, c[0x0][0x198] ;  /* 0x0000660000187ab9 */ /* 0x000fc60000000a00 */
[----:B------:R-:W-:Y:S01]  /*243e0*/  SHF.R.S32.HI R3, RZ, 0x1f, R0 ;  /* 0x0000001fff037819 */ /* 0x000fe20000011400 */
[----:B-1----:R-:W-:-:S03]  /*243f0*/  IMAD.U32 R8, RZ, RZ, UR10 ;  /* 0x0000000aff087e24 */ /* 0x002fc6000f8e00ff */
[----:B------:R-:W-:Y:S01]  /*24400*/  LEA.HI R3, R3, R0, RZ, 0x6 ;  /* 0x0000000003037211 */ /* 0x000fe200078f30ff */
[----:B------:R-:W-:-:S03]  /*24410*/  IMAD.MOV.U32 R0, RZ, RZ, 0x1 ;  /* 0x00000001ff007424 */ /* 0x000fc600078e00ff */
[----:B------:R-:W-:-:S05]  /*24420*/  SHF.R.S32.HI R7, RZ, 0x6, R3 ;  /* 0x00000006ff077819 */ /* 0x000fca0000011403 */
[----:B------:R-:W-:-:S07]  /*24430*/  VIADD R16, R7, 0x1 ;  /* 0x0000000107107836 */ /* 0x000fce0000000000 */
.L_x_568:
[----:B------:R-:W-:-:S03]  /*24440*/  UMOV UR6, 0xffffffff ;  /* 0xffffffff00067882 */ /* 0x000fc60000000000 */
[----:B------:R-:W-:Y:S05]  /*24450*/  BRA.DIV UR6, `(.L_x_558) ;  /* 0x0000000e06d47947 */ /* 0x000fea000b800000 */
[----:B------:R-:W-:-:S13]  /*24460*/  ELECT P0, URZ, PT ;  /* 0x00000000003f782f */ /* 0x000fda0003800000 */
.L_x_579:
[----:B------:R-:W0:Y:S01]  /*24470*/  LDC R2, c[0x0][0x28c] ;  /* 0x0000a300ff027b82 */ /* 0x000e220000000800 */
[----:B------:R-:W-:Y:S01]  /*24480*/  BSSY B1, `(.L_x_559) ;  /* 0x000003b000017945 */ /* 0x000fe20003800000 */
[----:B0-----:R-:W-:-:S13]  /*24490*/  ISETP.LT.OR P0, PT, R2, 0x1, !P0 ;  /* 0x000000010200780c */ /* 0x001fda0004701670 */
[----:B------:R-:W-:Y:S05]  /*244a0*/  @P0 BRA `(.L_x_560) ;  /* 0x0000000000e00947 */ /* 0x000fea0003800000 */
[----:B------:R-:W-:Y:S02]  /*244b0*/  IMAD R2, R5, 0x2, R8 ;  /* 0x0000000205027824 */ /* 0x000fe400078e0208 */
[----:B------:R-:W-:Y:S02]  /*244c0*/  IMAD.SHL.U32 R4, R4, 0x100, RZ ;  /* 0x0000010004047824 */ /* 0x000fe400078e00ff */
[----:B------:R-:W-:Y:S02]  /*244d0*/  IMAD.SHL.U32 R2, R2, 0x80, RZ ;  /* 0x0000008002027824 */ /* 0x000fe400078e00ff */
[----:B------:R-:W-:Y:S02]  /*244e0*/  IMAD.MOV.U32 R14, RZ, RZ, RZ ;  /* 0x000000ffff0e7224 */ /* 0x000fe400078e00ff */
[----:B------:R-:W-:Y:S02]  /*244f0*/  IMAD.MOV.U32 R3, RZ, RZ, R16 ;  /* 0x000000ffff037224 */ /* 0x000fe400078e0010 */
[----:B------:R-:W-:-:S02]  /*24500*/  IMAD.MOV.U32 R5, RZ, RZ, R0 ;  /* 0x000000ffff057224 */ /* 0x000fc400078e0000 */
[----:B------:R-:W-:-:S07]  /*24510*/  IMAD.MOV.U32 R9, RZ, RZ, R6 ;  /* 0x000000ffff097224 */ /* 0x000fce00078e0006 */
.L_x_563:
[----:B------:R-:W0:Y:S01]  /*24520*/  S2UR UR6, SR_CgaCtaId ;  /* 0x00000000000679c3 */ /* 0x000e220000008800 */
[----:B------:R-:W-:Y:S01]  /*24530*/  MOV R13, 0x400 ;  /* 0x00000400000d7802 */ /* 0x000fe20000000f00 */
[----:B0-----:R-:W-:-:S05]  /*24540*/  IMAD.U32 R8, RZ, RZ, UR6 ;  /* 0x00000006ff087e24 */ /* 0x001fca000f8e00ff */
[----:B------:R-:W-:Y:S02]  /*24550*/  LEA R12, R8, R13, 0x18 ;  /* 0x0000000d080c7211 */ /* 0x000fe400078ec0ff */
[----:B------:R-:W-:-:S03]  /*24560*/  SHF.L.U32 R13, R5, 0x1f, RZ ;  /* 0x0000001f050d7819 */ /* 0x000fc600000006ff */
[----:B------:R-:W-:-:S04]  /*24570*/  IMAD R18, R9, 0x8, R12 ;  /* 0x0000000809127824 */ /* 0x000fc800078e020c */
[----:B------:R-:W0:Y:S02]  /*24580*/  SYNCS.PHASECHK.TRANS64.TRYWAIT P0, [R18+URZ+0x20], R13 ;  /* 0x0000200d120075a7 */ /* 0x000e24000800017f */
[----:B0-----:R-:W-:Y:S05]  /*24590*/  @!P0 BRA `(.L_x_561) ;  /* 0x0000000c00a48947 */ /* 0x001fea0003800000 */
.L_x_580:
[----:B------:R-:W1:Y:S01]  /*245a0*/  S2R R15, SR_TID.X ;  /* 0x00000000000f7919 */ /* 0x000e620000002100 */
[----:B------:R-:W-:-:S04]  /*245b0*/  UPRMT UR6, UR21, 0x9910, URZ ;  /* 0x0000991015067896 */ /* 0x000fc8000800003f */
[----:B------:R-:W-:Y:S01]  /*245c0*/  UISETP.NE.AND UP0, UPT, UR6, 0x2, UPT ;  /* 0x000000020600788c */ /* 0x000fe2000bf05270 */
[----:B-1----:R-:W-:-:S13]  /*245d0*/  LOP3.LUT P0, RZ, R15, 0x7f, RZ, 0xc0, !PT ;  /* 0x0000007f0fff7812 */ /* 0x002fda000780c0ff */
[----:B0-----:R-:W0:Y:S02]  /*245e0*/  @!P0 LDC R13, c[0x0][0x500] ;  /* 0x00014000ff0d8b82 */ /* 0x001e240000000800 */
[----:B0-----:R0:W-:Y:S01]  /*245f0*/  @!P0 SYNCS.ARRIVE.TRANS64 RZ, [R18+URZ], R13 ;  /* 0x0000000d12ff89a7 */ /* 0x0011e2000800003f */
[----:B------:R-:W-:-:S13]  /*24600*/  PLOP3.LUT P0, PT, PT, PT, UP0, 0x80, 0x0 ;  /* 0x000000000000781c */ /* 0x000fda0003f0f008 */
[----:B0-----:R-:W-:Y:S05]  /*24610*/  @P0 BRA `(.L_x_562) ;  /* 0x0000000000040947 */ /* 0x001fea0003800000 */
[----:B------:R-:W-:Y:S01]  /*24620*/  BPT.TRAP 0x1 ;  /* 0x000000040000795c */ /* 0x000fe20000300000 */
.L_x_562:
[----:B------:R-:W-:Y:S01]  /*24630*/  IMAD.SHL.U32 R13, R9, 0x4000, RZ ;  /* 0x00004000090d7824 */ /* 0x000fe200078e00ff */
[----:B------:R-:W-:Y:S01]  /*24640*/  R2UR UR8, R12 ;  /* 0x000000000c0872ca */ /* 0x000fe200000e0000 */
[----:B------:R-:W-:Y:S01]  /*24650*/  VIADD R3, R3, 0xffffffff ;  /* 0xffffffff03037836 */ /* 0x000fe20000000000 */
[----:B------:R-:W-:Y:S01]  /*24660*/  R2UR UR9, R18 ;  /* 0x00000000120972ca */ /* 0x000fe200000e0000 */
[--C-:B------:R-:W-:Y:S01]  /*24670*/  IMAD R15, R8, 0x2000, R13.reuse ;  /* 0x00002000080f7824 */ /* 0x100fe200078e020d */
[----:B------:R-:W-:Y:S01]  /*24680*/  IADD3 R12, R12, 0x10100, R13 ;  /* 0x000101000c0c7810 */ /* 0x000fe20007ffe00d */
[----:B------:R-:W-:Y:S01]  /*24690*/  UIADD3 UR6, UP0, UR24, 0xf0, URZ ;  /* 0x000000f018067890 */ /* 0x000fe2000ff1e03f */
[----:B------:R-:W-:Y:S01]  /*246a0*/  R2UR UR11, R2 ;  /* 0x00000000020b72ca */ /* 0x000fe200000e0000 */
[----:B------:R-:W-:Y:S01]  /*246b0*/  UIADD3 UR26, UP1, UR24, 0x1f0, URZ ;  /* 0x000001f0181a7890 */ /* 0x000fe2000ff3e03f */
[----:B------:R-:W-:Y:S01]  /*246c0*/  R2UR UR7, R15 ;  /* 0x000000000f0772ca */ /* 0x000fe200000e0000 */
[----:B------:R-:W-:Y:S01]  /*246d0*/  VIADD R9, R9, 0x1 ;  /* 0x0000000109097836 */ /* 0x000fe20000000000 */
[----:B------:R-:W-:Y:S01]  /*246e0*/  R2UR UR10, R14 ;  /* 0x000000000e0a72ca */ /* 0x000fe200000e0000 */
[----:B------:R-:W-:Y:S01]  /*246f0*/  UIADD3.X UR27, URZ, UR25, URZ, UP1, !UPT ;  /* 0x000000193f1b7290 */ /* 0x000fe20008ffe43f */
[----:B------:R-:W-:Y:S01]  /*24700*/  R2UR UR12, R11 ;  /* 0x000000000b0c72ca */ /* 0x000fe200000e0000 */
[----:B------:R-:W-:Y:S01]  /*24710*/  UMOV UR20, 0x30000 ;  /* 0x0003000000147882 */ /* 0x000fe20000000000 */
[----:B------:R-:W-:Y:S01]  /*24720*/  R2UR UR17, R12 ;  /* 0x000000000c1172ca */ /* 0x000fe200000e0000 */
[----:B------:R-:W-:Y:S01]  /*24730*/  UMOV UR14, 0x0 ;  /* 0x00000000000e7882 */ /* 0x000fe20000000000 */
[----:B------:R-:W-:Y:S01]  /*24740*/  R2UR UR19, R4 ;  /* 0x00000000041372ca */ /* 0x000fe200000e0000 */
[----:B------:R-:W-:Y:S01]  /*24750*/  UMOV UR15, 0x10000000 ;  /* 0x10000000000f7882 */ /* 0x000fe20000000000 */
[----:B------:R-:W-:Y:S01]  /*24760*/  ISETP.GT.AND P1, PT, R3, 0x1, PT ;  /* 0x000000010300780c */ /* 0x000fe20003f24270 */
[----:B------:R-:W-:Y:S01]  /*24770*/  VIADD R14, R14, 0x40 ;  /* 0x000000400e0e7836 */ /* 0x000fe20000000000 */
[----:B------:R-:W-:Y:S01]  /*24780*/  ISETP.NE.AND P0, PT, R9, 0x4, PT ;  /* 0x000000040900780c */ /* 0x000fe20003f05270 */
[----:B------:R-:W-:-:S02]  /*24790*/  UIADD3 UR8, UR8, 0x100, UR7 ;  /* 0x0000010008087890 */ /* 0x000fc4000fffe007 */
[----:B------:R-:W-:Y:S01]  /*247a0*/  UIADD3.X UR7, URZ, UR25, URZ, UP0, !UPT ;  /* 0x000000193f077290 */ /* 0x000fe200087fe43f */
[----:B------:R-:W-:Y:S02]  /*247b0*/  SEL R12, RZ, 0x1, P0 ;  /* 0x00000001ff0c7807 */ /* 0x000fe40000000000 */
[----:B------:R-:W-:Y:S02]  /*247c0*/  SEL R9, R9, RZ, P0 ;  /* 0x000000ff09097207 */ /* 0x000fe40000000000 */
[----:B------:R-:W-:-:S04]  /*247d0*/  LOP3.LUT R5, R5, R12, RZ, 0x3c, !PT ;  /* 0x0000000c05057212 */ /* 0x000fc800078e3cff */
[----:B------:R0:W-:Y:S02]  /*247e0*/  UTMALDG.3D.MULTICAST [UR8], [UR6], UR20, desc[UR14] ;  /* 0x00000e08060073b4 */ /* 0x0001e40008011814 */
[----:B0-----:R-:W-:Y:S01]  /*247f0*/  UMOV UR8, UR17 ;  /* 0x0000001100087c82 */ /* 0x001fe20008000000 */
[----:B------:R-:W-:Y:S02]  /*24800*/  UMOV UR11, UR19 ;  /* 0x00000013000b7c82 */ /* 0x000fe40008000000 */
[----:B------:R0:W-:Y:S02]  /*24810*/  UTMALDG.3D [UR8], [UR26], desc[UR14] ;  /* 0x00000e081a0075b4 */ /* 0x0001e40008011000 */
[----:B0-----:R-:W-:Y:S05]  /*24820*/  @P1 BRA `(.L_x_563) ;  /* 0xfffffffc003c1947 */ /* 0x001fea000383ffff */
.L_x_560:
[----:B------:R-:W-:Y:S05]  /*24830*/  BSYNC B1 ;  /* 0x0000000000017941 */ /* 0x000fea0003800000 */
.L_x_559:
[----:B------:R-:W2:Y:S01]  /*24840*/  LDL.LU R15, [R1+0x458] ;  /* 0x00045800010f7983 */ /* 0x000ea20000300800 */
[----:B------:R-:W-:Y:S01]  /*24850*/  LOP3.LUT P2, RZ, R10, 0xff, RZ, 0xc0, !PT ;  /* 0x000000ff0aff7812 */ /* 0x000fe2000784c0ff */
[C---:B------:R-:W-:Y:S01]  /*24860*/  IMAD.IADD R6, R7.reuse, 0x1, R6 ;  /* 0x0000000107067824 */ /* 0x040fe200078e0206 */
[----:B------:R-:W-:Y:S01]  /*24870*/  ULDC.64 UR6, c[0x0][0x650] ;  /* 0x0001940000067ab9 */ /* 0x000fe20000000a00 */
[----:B------:R-:W3:Y:S01]  /*24880*/  LDL.LU R12, [R1+0x45c] ;  /* 0x00045c00010c7983 */ /* 0x000ee20000300800 */
[----:B------:R-:W-:Y:S01]  /*24890*/  BSSY B1, `(.L_x_564) ;  /* 0x000006f000017945 */ /* 0x000fe20003800000 */
[----:B------:R-:W-:Y:S01]  /*248a0*/  IMAD.MOV.U32 R5, RZ, RZ, -0x1 ;  /* 0xffffffffff057424 */ /* 0x000fe200078e00ff */
[----:B------:R-:W-:Y:S01]  /*248b0*/  ISETP.GT.U32.AND P0, PT, R6, 0x3, PT ;  /* 0x000000030600780c */ /* 0x000fe20003f04070 */
[----:B------:R-:W-:Y:S01]  /*248c0*/  IMAD.MOV.U32 R4, RZ, RZ, -0x1 ;  /* 0xffffffffff047424 */ /* 0x000fe200078e00ff */
[----:B------:R-:W-:Y:S01]  /*248d0*/  SHF.R.U32.HI R2, RZ, 0x2, R6 ;  /* 0x00000002ff027819 */ /* 0x000fe20000011606 */
[----:B------:R-:W-:Y:S01]  /*248e0*/  IMAD.MOV.U32 R11, RZ, RZ, -0x1 ;  /* 0xffffffffff0b7424 */ /* 0x000fe200078e00ff */
[----:B------:R-:W-:-:S02]  /*248f0*/  ISETP.LT.U32.AND P0, PT, R7, 0x4, P0 ;  /* 0x000000040700780c */ /* 0x000fc40000701070 */
[----:B------:R-:W-:Y:S01]  /*24900*/  LOP3.LUT R2, R2, 0x1, RZ, 0xc0, !PT ;  /* 0x0000000102027812 */ /* 0x000fe200078ec0ff */
[----:B------:R-:W0:Y:S01]  /*24910*/  @P2 S2R R8, SR_CgaCtaId ;  /* 0x0000000000082919 */ /* 0x000e220000008800 */
[----:B------:R-:W-:Y:S02]  /*24920*/  @P2 MOV R3, 0x400 ;  /* 0x0000040000032802 */ /* 0x000fe40000000f00 */
[----:B------:R-:W-:Y:S02]  /*24930*/  ISETP.NE.U32.AND P1, PT, R2, 0x1, PT ;  /* 0x000000010200780c */ /* 0x000fe40003f25070 */
[----:B------:R-:W-:Y:S02]  /*24940*/  LOP3.LUT R6, R6, 0x3, RZ, 0xc0, !PT ;  /* 0x0000000306067812 */ /* 0x000fe400078ec0ff */
[----:B------:R-:W-:Y:S02]  /*24950*/  ISETP.GT.U32.AND P1, PT, R7, 0x3, !P1 ;  /* 0x000000030700780c */ /* 0x000fe40004f24070 */
[----:B------:R-:W-:-:S02]  /*24960*/  PRMT R10, RZ, 0x7610, R10 ;  /* 0x00007610ff0a7816 */ /* 0x000fc4000000000a */
[----:B------:R-:W-:Y:S02]  /*24970*/  SEL R2, RZ, 0x1, !P1 ;  /* 0x00000001ff027807 */ /* 0x000fe40004800000 */
[----:B0-----:R-:W-:-:S04]  /*24980*/  @P2 LEA R3, R8, R3, 0x18 ;  /* 0x0000000308032211 */ /* 0x001fc800078ec0ff */
[----:B------:R0:W-:Y:S02]  /*24990*/  @P2 SYNCS.ARRIVE.TRANS64.A1T0 RZ, [R3+URZ+0x58], RZ ;  /* 0x000058ff03ff29a7 */ /* 0x0001e4000810003f */
[----:B0-----:R-:W-:-:S04]  /*249a0*/  SEL R3, RZ, 0x1, !P0 ;  /* 0x00000001ff037807 */ /* 0x001fc80004000000 */
[----:B------:R-:W-:Y:S02]  /*249b0*/  LOP3.LUT R0, R2, R0, R3, 0x96, !PT ;  /* 0x0000000002007212 */ /* 0x000fe400078e9603 */
[----:B------:R-:W-:Y:S02]  /*249c0*/  PRMT R2, RZ, 0x7610, R2 ;  /* 0x00007610ff027816 */ /* 0x000fe40000000002 */
[----:B---3--:R-:W-:-:S04]  /*249d0*/  IADD3 R12, P0, R12, UR22, RZ ;  /* 0x000000160c0c7c10 */ /* 0x008fc8000ff1e0ff */
[----:B--2---:R-:W-:Y:S01]  /*249e0*/  IADD3.X R15, R15, UR16, RZ, P0, !PT ;  /* 0x000000100f0f7c10 */ /* 0x004fe200087fe4ff */
[----:B------:R0:W-:Y:S01]  /*249f0*/  STL [R1+0x45c], R12 ;  /* 0x00045c0c01007387 */ /* 0x0001e20000100800 */
[----:B------:R-:W-:-:S03]  /*24a00*/  ISETP.GE.U32.AND P0, PT, R12, UR6, PT ;  /* 0x000000060c007c0c */ /* 0x000fc6000bf06070 */
[----:B------:R0:W-:Y:S01]  /*24a10*/  STL [R1+0x458], R15 ;  /* 0x0004580f01007387 */ /* 0x0001e20000100800 */
[----:B------:R-:W-:-:S13]  /*24a20*/  ISETP.GE.U32.AND.EX P0, PT, R15, UR7, PT, P0 ;  /* 0x000000070f007c0c */ /* 0x000fda000bf06100 */
[----:B0-----:R-:W-:Y:S05]  /*24a30*/  @P0 BRA `(.L_x_565) ;  /* 0x0000000400500947 */ /* 0x001fea0003800000 */
[----:B------:R-:W0:Y:S01]  /*24a40*/  S2R R9, SR_CTAID.X ;  /* 0x0000000000097919 */ /* 0x000e220000002500 */
[----:B------:R-:W-:Y:S01]  /*24a50*/  ULDC UR6, c[0x0][0x150] ;  /* 0x0000540000067ab9 */ /* 0x000fe20000000800 */
[----:B------:R-:W1:Y:S01]  /*24a60*/  LDC R4, c[0x0][0x144] ;  /* 0x00005100ff047b82 */ /* 0x000e620000000800 */
[----:B------:R-:W-:Y:S01]  /*24a70*/  ULDC UR9, c[0x0][0x630] ;  /* 0x00018c0000097ab9 */ /* 0x000fe20000000800 */
[----:B------:R-:W2:Y:S06]  /*24a80*/  S2R R2, SR_CTAID.Y ;  /* 0x0000000000027919 */ /* 0x000eac0000002600 */
[----:B------:R-:W3:Y:S01]  /*24a90*/  LDC R13, c[0x0][0x148] ;  /* 0x00005200ff0d7b82 */ /* 0x000ee20000000800 */
[----:B0-----:R-:W-:-:S02]  /*24aa0*/  I2FP.F32.U32 R3, R9 ;  /* 0x0000000900037245 */ /* 0x001fc40000201000 */
[----:B--2---:R-:W-:-:S03]  /*24ab0*/  I2FP.F32.U32 R5, R2 ;  /* 0x0000000200057245 */ /* 0x004fc60000201000 */
[----:B------:R-:W-:Y:S01]  /*24ac0*/  FMUL R3, R3, UR6 ;  /* 0x0000000603037c20 */ /* 0x000fe20008400000 */
[----:B------:R-:W-:Y:S02]  /*24ad0*/  ULDC UR6, c[0x0][0x154] ;  /* 0x0000550000067ab9 */ /* 0x000fe40000000800 */
[----:B------:R-:W-:Y:S01]  /*24ae0*/  FMUL R11, R5, UR6 ;  /* 0x00000006050b7c20 */ /* 0x000fe20008400000 */
[----:B------:R-:W-:Y:S02]  /*24af0*/  ULDC.64 UR6, c[0x0][0x628] ;  /* 0x00018a0000067ab9 */ /* 0x000fe40000000a00 */
[----:B------:R-:W0:Y:S01]  /*24b00*/  F2I.U32.TRUNC.NTZ R3, R3 ;  /* 0x0000000300037305 */ /* 0x000e22000020f000 */
[----:B------:R-:W-:-:S04]  /*24b10*/  ISETP.NE.U32.AND P0, PT, RZ, UR6, PT ;  /* 0x00000006ff007c0c */ /* 0x000fc8000bf05070 */
[----:B------:R-:W-:-:S03]  /*24b20*/  ISETP.NE.AND.EX P0, PT, RZ, UR7, PT, P0 ;  /* 0x00000007ff007c0c */ /* 0x000fc6000bf05300 */
[----:B------:R-:W2:Y:S01]  /*24b30*/  F2I.U32.TRUNC.NTZ R11, R11 ;  /* 0x0000000b000b7305 */ /* 0x000ea2000020f000 */
[----:B0-----:R-:W-:Y:S02]  /*24b40*/  IMAD.MOV R5, RZ, RZ, -R3 ;  /* 0x000000ffff057224 */ /* 0x001fe400078e0a03 */
[----:B------:R-:W-:Y:S02]  /*24b50*/  IMAD.MOV.U32 R3, RZ, RZ, R15 ;  /* 0x000000ffff037224 */ /* 0x000fe400078e000f */
[----:B-1----:R-:W-:Y:S02]  /*24b60*/  IMAD R9, R4, R5, R9 ;  /* 0x0000000504097224 */ /* 0x002fe400078e0209 */
[----:B--2---:R-:W-:-:S04]  /*24b70*/  IMAD.MOV R4, RZ, RZ, -R11 ;  /* 0x000000ffff047224 */ /* 0x004fc800078e0a0b */
[----:B---3--:R-:W-:Y:S02]  /*24b80*/  @P4 IMAD R9, R13, R4, R2 ;  /* 0x000000040d094224 */ /* 0x008fe400078e0202 */
[----:B------:R-:W-:Y:S01]  /*24b90*/  IMAD.MOV.U32 R2, RZ, RZ, R12 ;  /* 0x000000ffff027224 */ /* 0x000fe200078e000c */
[----:B------:R-:W-:Y:S06]  /*24ba0*/  @!P0 BRA `(.L_x_566) ;  /* 0x0000000000288947 */ /* 0x000fec0003800000 */
[----:B------:R-:W-:Y:S02]  /*24bb0*/  ULDC UR8, c[0x0][0x634] ;  /* 0x00018d0000087ab9 */ /* 0x000fe40000000800 */
[----:B------:R-:W-:-:S05]  /*24bc0*/  IADD3 R3, P0, R12, UR8, RZ ;  /* 0x000000080c037c10 */ /* 0x000fca000ff1e0ff */
[----:B------:R-:W-:-:S04]  /*24bd0*/  IMAD.X R11, RZ, RZ, R15, P0 ;  /* 0x000000ffff0b7224 */ /* 0x000fc800000e060f */
[----:B------:R-:W-:-:S04]  /*24be0*/  IMAD.WIDE.U32 R4, R11, UR6, RZ ;  /* 0x000000060b047c25 */ /* 0x000fc8000f8e00ff */
[----:B------:R-:W-:-:S04]  /*24bf0*/  IMAD.WIDE.U32 R4, P0, R3, UR7, R4 ;  /* 0x0000000703047c25 */ /* 0x000fc8000f800004 */
[----:B------:R-:W-:-:S04]  /*24c00*/  IMAD.WIDE.U32 R2, R3, UR6, RZ ;  /* 0x0000000603027c25 */ /* 0x000fc8000f8e00ff */
[----:B------:R-:W-:Y:S01]  /*24c10*/  IMAD.MOV.U32 R2, RZ, RZ, R5 ;  /* 0x000000ffff027224 */ /* 0x000fe200078e0005 */
[----:B------:R-:W-:Y:S01]  /*24c20*/  IADD3 RZ, P1, R3, R4, RZ ;  /* 0x0000000403ff7210 */ /* 0x000fe20007f3e0ff */
[----:B------:R-:W-:-:S04]  /*24c30*/  IMAD.X R3, RZ, RZ, RZ, P0 ;  /* 0x000000ffff037224 */ /* 0x000fc800000e06ff */
[----:B------:R-:W-:-:S08]  /*24c40*/  IMAD.WIDE.U32.X R2, R11, UR7, R2, P1 ;  /* 0x000000070b027c25 */ /* 0x000fd000088e0402 */
.L_x_566:
[--C-:B------:R-:W-:Y:S01]  /*24c50*/  SHF.R.U64 R11, R2, UR9, R3.reuse ;  /* 0x00000009020b7c19 */ /* 0x100fe20008001203 */
[----:B------:R-:W-:Y:S01]  /*24c60*/  ULDC.64 UR6, c[0x0][0x620] ;  /* 0x0001880000067ab9 */ /* 0x000fe20000000a00 */
[----:B------:R-:W-:Y:S01]  /*24c70*/  SHF.R.U32.HI R2, RZ, UR9, R3 ;  /* 0x00000009ff027c19 */ /* 0x000fe20008011603 */
[----:B------:R-:W-:Y:S01]  /*24c80*/  IMAD.MOV.U32 R3, RZ, RZ, R15 ;  /* 0x000000ffff037224 */ /* 0x000fe200078e000f */
[----:B------:R-:W-:Y:S01]  /*24c90*/  IADD3 R13, P0, RZ, -R11, RZ ;  /* 0x8000000bff0d7210 */ /* 0x000fe20007f1e0ff */
[----:B------:R-:W-:-:S04]  /*24ca0*/  ULDC.64 UR8, c[0x0][0x640] ;  /* 0x0001900000087ab9 */ /* 0x000fc80000000a00 */
[----:B------:R-:W-:Y:S01]  /*24cb0*/  IMAD.X R2, RZ, RZ, ~R2, P0 ;  /* 0x000000ffff027224 */ /* 0x000fe200000e0e02 */
[----:B------:R-:W-:-:S03]  /*24cc0*/  ISETP.NE.U32.AND P0, PT, RZ, UR8, PT ;  /* 0x00000008ff007c0c */ /* 0x000fc6000bf05070 */
[----:B------:R-:W-:Y:S01]  /*24cd0*/  IMAD R2, R2, UR6, RZ ;  /* 0x0000000602027c24 */ /* 0x000fe2000f8e02ff */
[----:B------:R-:W-:-:S03]  /*24ce0*/  ISETP.NE.AND.EX P0, PT, RZ, UR9, PT, P0 ;  /* 0x00000009ff007c0c */ /* 0x000fc6000bf05300 */
[----:B------:R-:W-:Y:S02]  /*24cf0*/  IMAD R5, R13, UR7, R2 ;  /* 0x000000070d057c24 */ /* 0x000fe4000f8e0202 */
[----:B------:R-:W-:-:S04]  /*24d00*/  IMAD.MOV.U32 R2, RZ, RZ, R12 ;  /* 0x000000ffff027224 */ /* 0x000fc800078e000c */
[----:B------:R-:W-:Y:S01]  /*24d10*/  IMAD.WIDE.U32 R2, R13, UR6, R2 ;  /* 0x000000060d027c25 */ /* 0x000fe2000f8e0002 */
[----:B------:R-:W-:-:S03]  /*24d20*/  ULDC UR6, c[0x0][0x618] ;  /* 0x0001860000067ab9 */ /* 0x000fc60000000800 */
[----:B------:R-:W-:-:S05]  /*24d30*/  IMAD.IADD R3, R3, 0x1, R5 ;  /* 0x0000000103037824 */ /* 0x000fca00078e0205 */
[--C-:B------:R-:W-:Y:S02]  /*24d40*/  SHF.R.U64 R12, R2, UR6, R3.reuse ;  /* 0x00000006020c7c19 */ /* 0x100fe40008001203 */
[----:B------:R-:W-:Y:S01]  /*24d50*/  SHF.R.U32.HI R3, RZ, UR6, R3 ;  /* 0x00000006ff037c19 */ /* 0x000fe20008011603 */
[----:B------:R-:W-:-:S03]  /*24d60*/  ULDC UR6, c[0x0][0x608] ;  /* 0x0001820000067ab9 */ /* 0x000fc60000000800 */
[--C-:B------:R-:W-:Y:S02]  /*24d70*/  SHF.R.U64 R13, R12, UR6, R3.reuse ;  /* 0x000000060c0d7c19 */ /* 0x100fe40008001203 */
[----:B------:R-:W-:Y:S01]  /*24d80*/  SHF.R.U32.HI R2, RZ, UR6, R3 ;  /* 0x00000006ff027c19 */ /* 0x000fe20008011603 */
[----:B------:R-:W-:-:S03]  /*24d90*/  ULDC UR6, c[0x0][0x658] ;  /* 0x0001960000067ab9 */ /* 0x000fc60000000800 */
[--C-:B------:R-:W-:Y:S02]  /*24da0*/  SHF.R.U64 R14, R13, UR6, R2.reuse ;  /* 0x000000060d0e7c19 */ /* 0x100fe40008001202 */
[----:B------:R-:W-:-:S03]  /*24db0*/  SHF.R.U32.HI R15, RZ, UR6, R2 ;  /* 0x00000006ff0f7c19 */ /* 0x000fc60008011602 */
[----:B------:R-:W-:Y:S02]  /*24dc0*/  IMAD.MOV.U32 R2, RZ, RZ, R14 ;  /* 0x000000ffff027224 */ /* 0x000fe400078e000e */
        /* <DEDUP_REMOVED lines=12> */
.L_x_567:
[----:B------:R-:W-:Y:S01]  /*24e90*/  ULDC UR6, c[0x0][0x648] ;  /* 0x0001920000067ab9 */ /* 0x000fe20000000800 */
[----:B------:R-:W-:Y:S02]  /*24ea0*/  LOP3.LUT R13, R13, UR18, RZ, 0xc0, !PT ;  /* 0x000000120d0d7c12 */ /* 0x000fe4000f8ec0ff */
[----:B------:R-:W-:Y:S01]  /*24eb0*/  SHF.R.U64 R2, R2, UR6, R3 ;  /* 0x0000000602027c19 */ /* 0x000fe20008001203 */
[----:B------:R-:W-:-:S04]  /*24ec0*/  ULDC UR6, c[0x0][0x638] ;  /* 0x00018e0000067ab9 */ /* 0x000fc80000000800 */
[----:B------:R-:W-:Y:S02]  /*24ed0*/  IMAD.MOV R3, RZ, RZ, -R2 ;  /* 0x000000ffff037224 */ /* 0x000fe400078e0a02 */
[----:B------:R-:W-:Y:S02]  /*24ee0*/  IMAD R4, R2, UR5, R13 ;  /* 0x0000000502047c24 */ /* 0x000fe4000f8e020d */
[----:B------:R-:W-:Y:S01]  /*24ef0*/  IMAD R14, R3, UR6, R14 ;  /* 0x00000006030e7c24 */ /* 0x000fe2000f8e020e */
[----:B------:R-:W-:Y:S01]  /*24f00*/  ULDC UR6, c[0x0][0x610] ;  /* 0x0001840000067ab9 */ /* 0x000fe20000000800 */
[----:B------:R-:W-:Y:S01]  /*24f10*/  LOP3.LUT R3, R12, UR4, RZ, 0xc0, !PT ;  /* 0x000000040c037c12 */ /* 0x000fe2000f8ec0ff */
[----:B------:R-:W-:Y:S01]  /*24f20*/  IMAD R9, R4, UR6, R9 ;  /* 0x0000000604097c24 */ /* 0x000fe2000f8e0209 */
[----:B------:R-:W-:Y:S01]  /*24f30*/  ULDC UR6, c[0x0][0x600] ;  /* 0x0001800000067ab9 */ /* 0x000fe20000000800 */
[----:B------:R-:W-:Y:S02]  /*24f40*/  IMAD.MOV.U32 R2, RZ, RZ, 0x1 ;  /* 0x00000001ff027424 */ /* 0x000fe400078e00ff */
[----:B------:R-:W-:-:S05]  /*24f50*/  IMAD R14, R14, UR6, R3 ;  /* 0x000000060e0e7c24 */ /* 0x000fca000f8e0203 */
[----:B------:R-:W-:Y:S02]  /*24f60*/  SEL R4, R14, R9, !P4 ;  /* 0x000000090e047207 */ /* 0x000fe40006000000 */
[----:B------:R-:W-:-:S07]  /*24f70*/  SEL R5, R9, R14, !P4 ;  /* 0x0000000e09057207 */ /* 0x000fce0006000000 */
.L_x_565:
[----:B------:R-:W-:Y:S05]  /*24f80*/  BSYNC B1 ;  /* 0x0000000000017941 */ /* 0x000fea0003800000 */
.L_x_564:
[----:B------:R-:W-:-:S13]  /*24f90*/  LOP3.LUT P0, RZ, R2, 0xff, RZ, 0xc0, !PT ;  /* 0x000000ff02ff7812 */ /* 0x000fda000780c0ff */
[----:B------:R-:W-:Y:S05]  /*24fa0*/  @P0 BRA `(.L_x_568) ;  /* 0xfffffff400240947 */ /* 0x000fea000383ffff */
[----:B------:R-:W-:Y:S05]  /*24fb0*/  BSYNC B0 ;  /* 0x0000000000007941 */ /* 0x000fea0003800000 */
.L_x_557:
[----:B------:R-:W-:-:S03]  /*24fc0*/  UMOV UR6, 0xffffffff ;  /* 0xffffffff00067882 */ /* 0x000fc60000000000 */
[----:B------:R-:W-:Y:S05]  /*24fd0*/  BRA.DIV UR6, `(.L_x_569) ;  /* 0x0000000606287947 */ /* 0x000fea000b800000 */
[----:B------:R-:W-:-:S13]  /*24fe0*/  ELECT P0, URZ, PT ;  /* 0x00000000003f782f */ /* 0x000fda0003800000 */
.L_x_583:
[----:B------:R-:W-:Y:S04]  /*24ff0*/  BSSY B0, `(.L_x_570) ;  /* 0x000002c000007945 */ /* 0x000fe80003800000 */
[----:B------:R-:W-:Y:S05]  /*25000*/  @!P0 BRA `(.L_x_571) ;  /* 0x0000000000a88947 */ /* 0x000fea0003800000 */
[----:B------:R-:W-:-:S04]  /*25010*/  ULOP3.LUT UR6, UR13, 0x2, URZ, 0xfc, !UPT ;  /* 0x000000020d067892 */ /* 0x000fc8000f8efc3f */
[----:B------:R-:W-:-:S06]  /*25020*/  UISETP.NE.AND UP0, UPT, UR6, 0x3, UPT ;  /* 0x000000030600788c */ /* 0x000fcc000bf05270 */
[----:B------:R-:W-:-:S13]  /*25030*/  PLOP3.LUT P0, PT, PT, PT, UP0, 0x80, 0x0 ;  /* 0x000000000000781c */ /* 0x000fda0003f0f008 */
[----:B------:R-:W-:Y:S05]  /*25040*/  @!P0 BRA `(.L_x_572) ;  /* 0x0000000000048947 */ /* 0x000fea0003800000 */
[----:B------:R-:W-:Y:S01]  /*25050*/  BPT.TRAP 0x1 ;  /* 0x000000040000795c */ /* 0x000fe20000300000 */
.L_x_572:
[----:B------:R-:W0:Y:S01]  /*25060*/  S2R R3, SR_CgaCtaId ;  /* 0x0000000000037919 */ /* 0x000e220000008800 */
[----:B------:R-:W-:-:S04]  /*25070*/  MOV R2, 0x400 ;  /* 0x0000040000027802 */ /* 0x000fc80000000f00 */
[----:B0-----:R-:W-:Y:S02]  /*25080*/  LEA R3, R3, R2, 0x18 ;  /* 0x0000000203037211 */ /* 0x001fe400078ec0ff */
[----:B------:R-:W-:-:S03]  /*25090*/  SHF.L.U32 R2, R0, 0x1f, RZ ;  /* 0x0000001f00027819 */ /* 0x000fc600000006ff */
[----:B------:R-:W-:-:S04]  /*250a0*/  VIADD R3, R3, 0x20 ;  /* 0x0000002003037836 */ /* 0x000fc80000000000 */
[----:B------:R-:W-:-:S04]  /*250b0*/  IMAD R5, R6, 0x8, R3 ;  /* 0x0000000806057824 */ /* 0x000fc800078e0203 */
[----:B------:R-:W0:Y:S02]  /*250c0*/  SYNCS.PHASECHK.TRANS64.TRYWAIT P0, [R5+URZ], R2 ;  /* 0x00000002050075a7 */ /* 0x000e24000800017f */
[----:B0-----:R-:W-:Y:S05]  /*250d0*/  @!P0 BRA `(.L_x_573) ;  /* 0x0000000400088947 */ /* 0x001fea0003800000 */
.L_x_584:
[----:B------:R-:W-:-:S05]  /*250e0*/  VIADD R6, R6, 0x1 ;  /* 0x0000000106067836 */ /* 0x000fca0000000000 */
[----:B------:R-:W-:-:S04]  /*250f0*/  ISETP.NE.AND P0, PT, R6, 0x4, PT ;  /* 0x000000040600780c */ /* 0x000fc80003f05270 */
[----:B0-----:R-:W-:Y:S02]  /*25100*/  SEL R5, RZ, 0x1, P0 ;  /* 0x00000001ff057807 */ /* 0x001fe40000000000 */
[----:B------:R-:W-:Y:S02]  /*25110*/  SEL R6, R6, RZ, P0 ;  /* 0x000000ff06067207 */ /* 0x000fe40000000000 */
[----:B------:R-:W-:-:S03]  /*25120*/  LOP3.LUT R5, R0, R5, RZ, 0x3c, !PT ;  /* 0x0000000500057212 */ /* 0x000fc600078e3cff */
[----:B------:R-:W-:Y:S01]  /*25130*/  IMAD R7, R6, 0x8, R3 ;  /* 0x0000000806077824 */ /* 0x000fe200078e0203 */
[----:B------:R-:W-:-:S04]  /*25140*/  SHF.L.U32 R0, R5, 0x1f, RZ ;  /* 0x0000001f05007819 */ /* 0x000fc800000006ff */
[----:B------:R-:W0:Y:S02]  /*25150*/  SYNCS.PHASECHK.TRANS64.TRYWAIT P0, [R7+URZ], R0 ;  /* 0x00000000070075a7 */ /* 0x000e24000800017f */
[----:B0-----:R-:W-:Y:S05]  /*25160*/  @!P0 BRA `(.L_x_574) ;  /* 0x0000000000f88947 */ /* 0x001fea0003800000 */
.L_x_585:
[----:B0-----:R-:W-:-:S05]  /*25170*/  VIADD R0, R6, 0x1 ;  /* 0x0000000106007836 */ /* 0x001fca0000000000 */
[----:B------:R-:W-:-:S04]  /*25180*/  ISETP.NE.AND P0, PT, R0, 0x4, PT ;  /* 0x000000040000780c */ /* 0x000fc80003f05270 */
[----:B------:R-:W-:Y:S02]  /*25190*/  SEL R2, RZ, 0x1, P0 ;  /* 0x00000001ff027807 */ /* 0x000fe40000000000 */
[----:B------:R-:W-:Y:S02]  /*251a0*/  SEL R4, R0, RZ, P0 ;  /* 0x000000ff00047207 */ /* 0x000fe40000000000 */
[----:B------:R-:W-:-:S03]  /*251b0*/  LOP3.LUT R5, R5, R2, RZ, 0x3c, !PT ;  /* 0x0000000205057212 */ /* 0x000fc600078e3cff */
[----:B------:R-:W-:Y:S01]  /*251c0*/  IMAD R7, R4, 0x8, R3 ;  /* 0x0000000804077824 */ /* 0x000fe200078e0203 */
[----:B------:R-:W-:-:S04]  /*251d0*/  SHF.L.U32 R0, R5, 0x1f, RZ ;  /* 0x0000001f05007819 */ /* 0x000fc800000006ff */
[----:B------:R-:W0:Y:S02]  /*251e0*/  SYNCS.PHASECHK.TRANS64.TRYWAIT P0, [R7+URZ], R0 ;  /* 0x00000000070075a7 */ /* 0x000e24000800017f */
[----:B0-----:R-:W-:Y:S05]  /*251f0*/  @!P0 BRA `(.L_x_575) ;  /* 0x0000000000e88947 */ /* 0x001fea0003800000 */
.L_x_586:
[----:B0-----:R-:W-:-:S05]  /*25200*/  VIADD R0, R4, 0x1 ;  /* 0x0000000104007836 */ /* 0x001fca0000000000 */
[----:B------:R-:W-:-:S04]  /*25210*/  ISETP.NE.AND P0, PT, R0, 0x4, PT ;  /* 0x000000040000780c */ /* 0x000fc80003f05270 */
[----:B------:R-:W-:Y:S02]  /*25220*/  SEL R2, RZ, 0x1, P0 ;  /* 0x00000001ff027807 */ /* 0x000fe40000000000 */
[----:B------:R-:W-:Y:S02]  /*25230*/  SEL R0, R0, RZ, P0 ;  /* 0x000000ff00007207 */ /* 0x000fe40000000000 */
[----:B------:R-:W-:-:S03]  /*25240*/  LOP3.LUT R2, R5, R2, RZ, 0x3c, !PT ;  /* 0x0000000205027212 */ /* 0x000fc600078e3cff */
[----:B------:R-:W-:Y:S01]  /*25250*/  IMAD R3, R0, 0x8, R3 ;  /* 0x0000000800037824 */ /* 0x000fe200078e0203 */
[----:B------:R-:W-:-:S07]  /*25260*/  SHF.L.U32 R0, R2, 0x1f, RZ ;  /* 0x0000001f02007819 */ /* 0x000fce00000006ff */
.L_x_576:
[----:B0-----:R0:W1:Y:S02]  /*25270*/  SYNCS.PHASECHK.TRANS64.TRYWAIT P0, [R3+URZ], R0 ;  /* 0x00000000030075a7 */ /* 0x001064000800017f */
[----:B-1----:R-:W-:Y:S05]  /*25280*/  @!P0 NANOSLEEP.SYNCS 0x989680 ;  /* 0x009896800000895d */ /* 0x002fea0003900000 */
[----:B------:R-:W1:Y:S02]  /*25290*/  @!P0 SYNCS.PHASECHK.TRANS64 P0, [R3+URZ], R0 ;  /* 0x00000000030085a7 */ /* 0x000e64000800007f */
[----:B-1----:R-:W-:Y:S05]  /*252a0*/  @!P0 BRA `(.L_x_576) ;  /* 0xfffffffc00f08947 */ /* 0x002fea000383ffff */
.L_x_571:
[----:B------:R-:W-:Y:S05]  /*252b0*/  BSYNC B0 ;  /* 0x0000000000007941 */ /* 0x000fea0003800000 */
.L_x_570:
[----:B------:R-:W-:Y:S05]  /*252c0*/  EXIT ;  /* 0x000000000000794d */ /* 0x000fea0003800000 */
.L_x_21:
[----:B--2---:R-:W-:-:S04]  /*252d0*/  IMAD.U32 R3, RZ, RZ, UR6 ;  /* 0x00000006ff037e24 */ /* 0x004fc8000f8e00ff */
[----:B------:R2:W3:Y:S03]  /*252e0*/  SYNCS.PHASECHK.TRANS64.TRYWAIT P1, [R3+URZ], R0 ;  /* 0x00000000030075a7 */ /* 0x0004e6000802017f */
[----:B---3--:R-:W-:Y:S05]  /*252f0*/  @!P1 NANOSLEEP.SYNCS 0x989680 ;  /* 0x009896800000995d */ /* 0x008fea0003900000 */
[----:B------:R-:W3:Y:S02]  /*25300*/  @!P1 SYNCS.PHASECHK.TRANS64 P1, [R3+URZ], R0 ;  /* 0x00000000030095a7 */ /* 0x000ee4000802007f */
[----:B---3--:R-:W-:Y:S05]  /*25310*/  @!P1 BRA `(.L_x_21) ;  /* 0xfffffffc00ec9947 */ /* 0x008fea000383ffff */
[----:B------:R-:W-:Y:S05]  /*25320*/  BRA `(.L_x_20) ;  /* 0xfffffdd8008c7947 */ /* 0x000fea000383ffff */
.L_x_27:
[----:B-----5:R2:W-:Y:S02]  /*25330*/  STL [R1+0x470], R0 ;  /* 0x0004700001007387 */ /* 0x0205e40000100800 */
[----:B--2---:R-:W-:-:S04]  /*25340*/  IMAD.U32 R0, RZ, RZ, UR16 ;  /* 0x00000010ff007e24 */ /* 0x004fc8000f8e00ff */
[----:B------:R2:W3:Y:S03]  /*25350*/  SYNCS.PHASECHK.TRANS64.TRYWAIT P1, [R0+URZ], R2 ;  /* 0x00000002000075a7 */ /* 0x0004e6000802017f */
[----:B---3--:R-:W-:Y:S05]  /*25360*/  @!P1 NANOSLEEP.SYNCS 0x989680 ;  /* 0x009896800000995d */ /* 0x008fea0003900000 */
[----:B------:R2:W3:Y:S02]  /*25370*/  @!P1 SYNCS.PHASECHK.TRANS64 P1, [R0+URZ], R2 ;  /* 0x00000002000095a7 */ /* 0x0004e4000802007f */
[----:B--2---:R2:W5:Y:S02]  /*25380*/  LDL.LU R0, [R1+0x470] ;  /* 0x0004700001007983 */ /* 0x0045640000300800 */
[----:B--23--:R-:W-:Y:S05]  /*25390*/  @!P1 BRA `(.L_x_27) ;  /* 0xfffffffc00e49947 */ /* 0x00cfea000383ffff */
[----:B------:R-:W-:Y:S05]  /*253a0*/  BRA `(.L_x_26) ;  /* 0xfffffe1c00587947 */ /* 0x000fea000383ffff */
.L_x_558:
[----:B------:R-:W-:Y:S01]  /*253b0*/  BSSY B1, `(.L_x_577) ;  /* 0x0000006000017945 */ /* 0x000fe20003800000 */
[----:B------:R-:W-:-:S07]  /*253c0*/  IMAD.MOV.U32 R2, RZ, RZ, -0x1 ;  /* 0xffffffffff027424 */ /* 0x000fce00078e00ff */
[----:B------:R-:W-:Y:S05]  /*253d0*/  WARPSYNC.COLLECTIVE R2, `(.L_x_578) ;  /* 0x00000000020c7348 */ /* 0x000fea0003c00000 */
[----:B------:R-:W-:Y:S02]  /*253e0*/  ELECT P0, UR62, PT ;  /* 0x00000000003e782f */ /* 0x000fe40003800000 */
[----:B------:R-:W-:Y:S01]  /*253f0*/  MOV R2, UR62 ;  /* 0x0000003e00027c02 */ /* 0x000fe20008000f00 */
[----:B------:R-:W-:Y:S10]  /*25400*/  ENDCOLLECTIVE ;  /* 0x000000000000791b */ /* 0x000ff40003800000 */
.L_x_578:
[----:B------:R-:W-:Y:S05]  /*25410*/  BSYNC B1 ;  /* 0x0000000000017941 */ /* 0x000fea0003800000 */
.L_x_577:
[----:B------:R-:W-:Y:S05]  /*25420*/  BRA `(.L_x_579) ;  /* 0xfffffff000107947 */ /* 0x000fea000383ffff */
.L_x_561:
[----:B0-----:R0:W1:Y:S02]  /*25430*/  SYNCS.PHASECHK.TRANS64.TRYWAIT P0, [R18+URZ+0x20], R13 ;  /* 0x0000200d120075a7 */ /* 0x001064000800017f */
[----:B-1----:R-:W-:Y:S05]  /*25440*/  @!P0 NANOSLEEP.SYNCS 0x989680 ;  /* 0x009896800000895d */ /* 0x002fea0003900000 */
[----:B------:R-:W1:Y:S02]  /*25450*/  @!P0 SYNCS.PHASECHK.TRANS64 P0, [R18+URZ+0x20], R13 ;  /* 0x0000200d120085a7 */ /* 0x000e64000800007f */
[----:B-1----:R-:W-:Y:S05]  /*25460*/  @!P0 BRA `(.L_x_561) ;  /* 0xfffffffc00f08947 */ /* 0x002fea000383ffff */
[----:B------:R-:W-:Y:S05]  /*25470*/  BRA `(.L_x_580) ;  /* 0xfffffff000487947 */ /* 0x000fea000383ffff */
.L_x_569:
[----:B------:R-:W-:Y:S01]  /*25480*/  BSSY B0, `(.L_x_581) ;  /* 0x0000006000007945 */ /* 0x000fe20003800000 */
[----:B------:R-:W-:-:S07]  /*25490*/  IMAD.MOV.U32 R2, RZ, RZ, -0x1 ;  /* 0xffffffffff027424 */ /* 0x000fce00078e00ff */
[----:B------:R-:W-:Y:S05]  /*254a0*/  WARPSYNC.COLLECTIVE R2, `(.L_x_582) ;  /* 0x00000000020c7348 */ /* 0x000fea0003c00000 */
[----:B------:R-:W-:Y:S02]  /*254b0*/  ELECT P0, UR62, PT ;  /* 0x00000000003e782f */ /* 0x000fe40003800000 */
[----:B------:R-:W-:Y:S01]  /*254c0*/  MOV R2, UR62 ;  /* 0x0000003e00027c02 */ /* 0x000fe20008000f00 */
[----:B------:R-:W-:Y:S10]  /*254d0*/  ENDCOLLECTIVE ;  /* 0x000000000000791b */ /* 0x000ff40003800000 */
.L_x_582:
[----:B------:R-:W-:Y:S05]  /*254e0*/  BSYNC B0 ;  /* 0x0000000000007941 */ /* 0x000fea0003800000 */
.L_x_581:
[----:B------:R-:W-:Y:S05]  /*254f0*/  BRA `(.L_x_583) ;  /* 0xfffffff800bc7947 */ /* 0x000fea000383ffff */
.L_x_573:
[----:B0-----:R0:W1:Y:S02]  /*25500*/  SYNCS.PHASECHK.TRANS64.TRYWAIT P0, [R5+URZ], R2 ;  /* 0x00000002050075a7 */ /* 0x001064000800017f */
[----:B-1----:R-:W-:Y:S05]  /*25510*/  @!P0 NANOSLEEP.SYNCS 0x989680 ;  /* 0x009896800000895d */ /* 0x002fea0003900000 */
[----:B------:R-:W1:Y:S02]  /*25520*/  @!P0 SYNCS.PHASECHK.TRANS64 P0, [R5+URZ], R2 ;  /* 0x00000002050085a7 */ /* 0x000e64000800007f */
[----:B-1----:R-:W-:Y:S05]  /*25530*/  @!P0 BRA `(.L_x_573) ;  /* 0xfffffffc00f08947 */ /* 0x002fea000383ffff */
[----:B------:R-:W-:Y:S05]  /*25540*/  BRA `(.L_x_584) ;  /* 0xfffffff800e47947 */ /* 0x000fea000383ffff */
.L_x_574:
[----:B0-----:R0:W1:Y:S02]  /*25550*/  SYNCS.PHASECHK.TRANS64.TRYWAIT P0, [R7+URZ], R0 ;  /* 0x00000000070075a7 */ /* 0x001064000800017f */
[----:B-1----:R-:W-:Y:S05]  /*25560*/  @!P0 NANOSLEEP.SYNCS 0x989680 ;  /* 0x009896800000895d */ /* 0x002fea0003900000 */
[----:B------:R-:W1:Y:S02]  /*25570*/  @!P0 SYNCS.PHASECHK.TRANS64 P0, [R7+URZ], R0 ;  /* 0x00000000070085a7 */ /* 0x000e64000800007f */
[----:B-1----:R-:W-:Y:S05]  /*25580*/  @!P0 BRA `(.L_x_574) ;  /* 0xfffffffc00f08947 */ /* 0x002fea000383ffff */
[----:B------:R-:W-:Y:S05]  /*25590*/  BRA `(.L_x_585) ;  /* 0xfffffff800f47947 */ /* 0x000fea000383ffff */
.L_x_575:
[----:B0-----:R0:W1:Y:S02]  /*255a0*/  SYNCS.PHASECHK.TRANS64.TRYWAIT P0, [R7+URZ], R0 ;  /* 0x00000000070075a7 */ /* 0x001064000800017f */
[----:B-1----:R-:W-:Y:S05]  /*255b0*/  @!P0 NANOSLEEP.SYNCS 0x989680 ;  /* 0x009896800000895d */ /* 0x002fea0003900000 */
[----:B------:R-:W1:Y:S02]  /*255c0*/  @!P0 SYNCS.PHASECHK.TRANS64 P0, [R7+URZ], R0 ;  /* 0x00000000070085a7 */ /* 0x000e64000800007f */
[----:B-1----:R-:W-:Y:S05]  /*255d0*/  @!P0 BRA `(.L_x_575) ;  /* 0xfffffffc00f08947 */ /* 0x002fea000383ffff */
[----:B------:R-:W-:Y:S05]  /*255e0*/  BRA `(.L_x_586) ;  /* 0xfffffffc00047947 */ /* 0x000fea000383ffff */
.L_x_587:
[----:B------:R-:W-:-:S00]  /*255f0*/  BRA `(.L_x_587) ;  /* 0xfffffffc00fc7947 */ /* 0x000fc0000383ffff */
[----:B------:R-:W-:-:S00]  /*25600*/  NOP ;  /* 0x0000000000007918 */ /* 0x000fc00000000000 */
[----:B------:R-:W-:-:S00]  /*25610*/  NOP ;  /* 0x0000000000007918 */ /* 0x000fc00000000000 */
[----:B------:R-:W-:-:S00]  /*25620*/  NOP ;  /* 0x0000000000007918 */ /* 0x000fc00000000000 */
[----:B------:R-:W-:-:S00]  /*25630*/  NOP ;  /* 0x0000000000007918 */ /* 0x000fc00000000000 */
[----:B------:R-:W-:-:S00]  /*25640*/  NOP ;  /* 0x0000000000007918 */ /* 0x000fc00000000000 */
[----:B------:R-:W-:-:S00]  /*25650*/  NOP ;  /* 0x0000000000007918 */ /* 0x000fc00000000000 */
[----:B------:R-:W-:-:S00]  /*25660*/  NOP ;  /* 0x0000000000007918 */ /* 0x000fc00000000000 */
[----:B------:R-:W-:-:S00]  /*25670*/  NOP ;  /* 0x0000000000007918 */ /* 0x000fc00000000000 */
.L_x_588:


//--------------------- .nv.shared._ZN7cutlass13device_kernelINS_4gemm6kernel13GemmUniversalIN4cute5tupleIJiiiiEEENS1_10collective13CollectiveMmaINS1_37MainloopSm90TmaGmmaWarpSpecializedFP8ILi4ENS5_IJNS4_1CILi1EEENSA_ILi2EEESB_EEENS1_35KernelTmaWarpSpecializedCooperativeEEENS5_IJNSA_ILi256EEESG_NSA_ILi64EEEEEENS_12float_e5m2_tENS5_IJlSB_lEEESJ_SK_NS4_8TiledMMAINS4_8MMA_AtomIJNS4_4SM904GMMA31MMA_64x256x32_F32E5M2E5M2_SS_TNILNSO_7ScaleInE1ELSQ_1EEEEEENS4_6LayoutINS5_IJSC_SB_SB_EEENS5_IJSB_NSA_ILi0EEESV_EEEEENS5_IJNS4_10UnderscoreESY_SY_EEEEENS4_23SM90_TMA_LOAD_MULTICASTENS4_14ComposedLayoutINS4_7SwizzleILi2ELi4ELi3EEENS4_18smem_ptr_flag_bitsILi8EEENST_INS5_IJNSA_ILi8EEESH_EEENS5_IJSH_SB_EEEEEEEvNS4_8identityENS4_13SM90_TMA_LOADES1B_vS1C_EENS_8epilogue10collective6detail29Sm90TmaWarpSpecializedAdapterINS1G_15DefaultEpilogueISJ_SK_SK_NS1F_6thread17LinearCombinationISJ_Li1EffLNS1K_9ScaleType4KindE0ELNS_15FloatRoundStyleE2ESJ_EENS1_15EpilogueDefaultEEEEEvvEEEEvNT_6ParamsE --------------------------
	.section	.nv.shared._ZN7cutlass13device_kernelINS_4gemm6kernel13GemmUniversalIN4cute5tupleIJiiiiEEENS1_10collective13CollectiveMmaINS1_37MainloopSm90TmaGmmaWarpSpecializedFP8ILi4ENS5_IJNS4_1CILi1EEENSA_ILi2EEESB_EEENS1_35KernelTmaWarpSpecializedCooperativeEEENS5_IJNSA_ILi256EEESG_NSA_ILi64EEEEEENS_12float_e5m2_tENS5_IJlSB_lEEESJ_SK_NS4_8TiledMMAINS4_8MMA_AtomIJNS4_4SM904GMMA31MMA_64x256x32_F32E5M2E5M2_SS_TNILNSO_7ScaleInE1ELSQ_1EEEEEENS4_6LayoutINS5_IJSC_SB_SB_EEENS5_IJSB_NSA_ILi0EEESV_EEEEENS5_IJNS4_10UnderscoreESY_SY_EEEEENS4_23SM90_TMA_LOAD_MULTICASTENS4_14ComposedLayoutINS4_7SwizzleILi2ELi4ELi3EEENS4_18smem_ptr_flag_bitsILi8EEENST_INS5_IJNSA_ILi8EEESH_EEENS5_IJSH_SB_EEEEEEEvNS4_8identityENS4_13SM90_TMA_LOADES1B_vS1C_EENS_8epilogue10collective6detail29Sm90TmaWarpSpecializedAdapterINS1G_15DefaultEpilogueISJ_SK_SK_NS1F_6thread17LinearCombinationISJ_Li1EffLNS1K_9ScaleType4KindE0ELNS_15FloatRoundStyleE2ESJ_EENS1_15EpilogueDefaultEEEEEvvEEEEvNT_6ParamsE,"aw",@nobits
	.sectionflags	@""
	.align	16
	.zero		1024


//--------------------- .nv.shared.reserved.0     --------------------------
	.section	.nv.shared.reserved.0,"aw",@nobits
	.weak		__nv_reservedSMEM_offset_0_alias
	.size		__nv_reservedSMEM_offset_0_alias, 0, 0
	.other		__nv_reservedSMEM_offset_0_alias,@"STO_CUDA_RESERVED_SHARED STV_DEFAULT"
__nv_reservedSMEM_offset_0_alias:
	.zero		0


//--------------------- .nv.global                --------------------------
	.section	.nv.global,"aw",@nobits
.nv.global:
	.type		_ZN39_INTERNAL_93d9f149_4_k_cu_5e68a9d6_46584cute1_E,@object
	.size		_ZN39_INTERNAL_93d9f149_4_k_cu_5e68a9d6_46584cute1_E,(_ZN39_INTERNAL_93d9f149_4_k_cu_5e68a9d6_46584cuda3std3__45__cpo6cbeginE - _ZN39_INTERNAL_93d9f149_4_k_cu_5e68a9d6_46584cute1_E)
_ZN39_INTERNAL_93d9f149_4_k_cu_5e68a9d6_46584cute1_E:
	.zero		1
	.type		_ZN39_INTERNAL_93d9f149_4_k_cu_5e68a9d6_46584cuda3std3__45__cpo6cbeginE,@object
	.size		_ZN39_INTERNAL_93d9f149_4_k_cu_5e68a9d6_46584cuda3std3__45__cpo6cbeginE,(_ZN39_INTERNAL_93d9f149_4_k_cu_5e68a9d6_46584cuda3std3__48in_placeE - _ZN39_INTERNAL_93d9f149_4_k_cu_5e68a9d6_46584cuda3std3__45__cpo6cbeginE)
_ZN39_INTERNAL_93d9f149_4_k_cu_5e68a9d6_46584cuda3std3__45__cpo6cbeginE:
	.zero		1
	.type		_ZN39_INTERNAL_93d9f149_4_k_cu_5e68a9d6_46584cuda3std3__48in_placeE,@object
	.size		_ZN39_INTERNAL_93d9f149_4_k_cu_5e68a9d6_46584cuda3std3__48in_placeE,(_ZN39_INTERNAL_93d9f149_4_k_cu_5e68a9d6_46584cuda3std6ranges3__45__cpo9iter_moveE - _ZN39_INTERNAL_93d9f149_4_k_cu_5e68a9d6_46584cuda3std3__48in_placeE)
_ZN39_INTERNAL_93d9f149_4_k_cu_5e68a9d6_46584cuda3std3__48in_placeE:
	.zero		1
	.type		_ZN39_INTERNAL_93d9f149_4_k_cu_5e68a9d6_46584cuda3std6ranges3__45__cpo9iter_moveE,@object
	.size		_ZN39_INTERNAL_93d9f149_4_k_cu_5e68a9d6_46584cuda3std6ranges3__45__cpo9iter_moveE,(_ZN39_INTERNAL_93d9f149_4_k_cu_5e68a9d6_46584cuda3std3__45__cpo5beginE - _ZN39_INTERNAL_93d9f149_4_k_cu_5e68a9d6_46584cuda3std6ranges3__45__cpo9iter_moveE)
_ZN39_INTERNAL_93d9f149_4_k_cu_5e68a9d6_46584cuda3std6ranges3__45__cpo9iter_moveE:
	.zero		1
	.type		_ZN39_INTERNAL_93d9f149_4_k_cu_5e68a9d6_46584cuda3std3__45__cpo5beginE,@object
	.size		_ZN39_INTERNAL_93d9f149_4_k_cu_5e68a9d6_46584cuda3std3__45__cpo5beginE,(_ZN39_INTERNAL_93d9f149_4_k_cu_5e68a9d6_46584cuda3std3__441_GLOBAL__N__93d9f149_4_k_cu_5e68a9d6_46586ignoreE - _ZN39_INTERNAL_93d9f149_4_k_cu_5e68a9d6_46584cuda3std3__45__cpo5beginE)
_ZN39_INTERNAL_93d9f149_4_k_cu_5e68a9d6_46584cuda3std3__45__cpo5beginE:
	.zero		1
	.type		_ZN39_INTERNAL_93d9f149_4_k_cu_5e68a9d6_46584cuda3std3__441_GLOBAL__N__93d9f149_4_k_cu_5e68a9d6_46586ignoreE,@object
	.size		_ZN39_INTERNAL_93d9f149_4_k_cu_5e68a9d6_46584cuda3std3__441_GLOBAL__N__93d9f149_4_k_cu_5e68a9d6_46586ignoreE,(_ZN39_INTERNAL_93d9f149_4_k_cu_5e68a9d6_46584cute7productE - _ZN39_INTERNAL_93d9f149_4_k_cu_5e68a9d6_46584cuda3std3__441_GLOBAL__N__93d9f149_4_k_cu_5e68a9d6_46586ignoreE)
_ZN39_INTERNAL_93d9f149_4_k_cu_5e68a9d6_46584cuda3std3__441_GLOBAL__N__93d9f149_4_k_cu_5e68a9d6_46586ignoreE:
	.zero		1
	.type		_ZN39_INTERNAL_93d9f149_4_k_cu_5e68a9d6_46584cute7productE,@object
	.size		_ZN39_INTERNAL_93d9f149_4_k_cu_5e68a9d6_46584cute7productE,(_ZN39_INTERNAL_93d9f149_4_k_cu_5e68a9d6_46584cuda3std3__45__cpo3endE - _ZN39_INTERNAL_93d9f149_4_k_cu_5e68a9d6_46584cute7productE)
_ZN39_INTERNAL_93d9f149_4_k_cu_5e68a9d6_46584cute7productE:
	.zero		1
	.type		_ZN39_INTERNAL_93d9f149_4_k_cu_5e68a9d6_46584cuda3std3__45__cpo3endE,@object
	.size		_ZN39_INTERNAL_93d9f149_4_k_cu_5e68a9d6_46584cuda3std3__45__cpo3endE,(_ZN39_INTERNAL_93d9f149_4_k_cu_5e68a9d6_46584cuda3std3__419piecewise_constructE - _ZN39_INTERNAL_93d9f149_4_k_cu_5e68a9d6_46584cuda3std3__45__cpo3endE)
_ZN39_INTERNAL_93d9f149_4_k_cu_5e68a9d6_46584cuda3std3__45__cpo3endE:
	.zero		1
	.type		_ZN39_INTERNAL_93d9f149_4_k_cu_5e68a9d6_46584cuda3std3__419piecewise_constructE,@object
	.size		_ZN39_INTERNAL_93d9f149_4_k_cu_5e68a9d6_46584cuda3std3__419piecewise_constructE,(_ZN39_INTERNAL_93d9f149_4_k_cu_5e68a9d6_46584cuda3std3__45__cpo4cendE - _ZN39_INTERNAL_93d9f149_4_k_cu_5e68a9d6_46584cuda3std3__419piecewise_constructE)
_ZN39_INTERNAL_93d9f149_4_k_cu_5e68a9d6_46584cuda3std3__419piecewise_constructE:
	.zero		1
	.type		_ZN39_INTERNAL_93d9f149_4_k_cu_5e68a9d6_46584cuda3std3__45__cpo4cendE,@object
	.size		_ZN39_INTERNAL_93d9f149_4_k_cu_5e68a9d6_46584cuda3std3__45__cpo4cendE,(_ZN39_INTERNAL_93d9f149_4_k_cu_5e68a9d6_46584cuda3std6ranges3__45__cpo4swapE - _ZN39_INTERNAL_93d9f149_4_k_cu_5e68a9d6_46584cuda3std3__45__cpo4cendE)
_ZN39_INTERNAL_93d9f149_4_k_cu_5e68a9d6_46584cuda3std3__45__cpo4cendE:
	.zero		1
	.type		_ZN39_INTERNAL_93d9f149_4_k_cu_5e68a9d6_46584cuda3std6ranges3__45__cpo4swapE,@object
	.size		_ZN39_INTERNAL_93d9f149_4_k_cu_5e68a9d6_46584cuda3std6ranges3__45__cpo4swapE,(.L_7 - _ZN39_INTERNAL_93d9f149_4_k_cu_5e68a9d6_46584cuda3std6ranges3__45__cpo4swapE)
_ZN39_INTERNAL_93d9f149_4_k_cu_5e68a9d6_46584cuda3std6ranges3__45__cpo4swapE:
	.zero		1
.L_7:


//--------------------- .nv.constant0._ZN7cutlass13device_kernelINS_4gemm6kernel13GemmUniversalIN4cute5tupleIJiiiiEEENS1_10collective13CollectiveMmaINS1_37MainloopSm90TmaGmmaWarpSpecializedFP8ILi4ENS5_IJNS4_1CILi1EEENSA_ILi2EEESB_EEENS1_35KernelTmaWarpSpecializedCooperativeEEENS5_IJNSA_ILi256EEESG_NSA_ILi64EEEEEENS_12float_e5m2_tENS5_IJlSB_lEEESJ_SK_NS4_8TiledMMAINS4_8MMA_AtomIJNS4_4SM904GMMA31MMA_64x256x32_F32E5M2E5M2_SS_TNILNSO_7ScaleInE1ELSQ_1EEEEEENS4_6LayoutINS5_IJSC_SB_SB_EEENS5_IJSB_NSA_ILi0EEESV_EEEEENS5_IJNS4_10UnderscoreESY_SY_EEEEENS4_23SM90_TMA_LOAD_MULTICASTENS4_14ComposedLayoutINS4_7SwizzleILi2ELi4ELi3EEENS4_18smem_ptr_flag_bitsILi8EEENST_INS5_IJNSA_ILi8EEESH_EEENS5_IJSH_SB_EEEEEEEvNS4_8identityENS4_13SM90_TMA_LOADES1B_vS1C_EENS_8epilogue10collective6detail29Sm90TmaWarpSpecializedAdapterINS1G_15DefaultEpilogueISJ_SK_SK_NS1F_6thread17LinearCombinationISJ_Li1EffLNS1K_9ScaleType4KindE0ELNS_15FloatRoundStyleE2ESJ_EENS1_15EpilogueDefaultEEEEEvvEEEEvNT_6ParamsE --------------------------
	.section	.nv.constant0._ZN7cutlass13device_kernelINS_4gemm6kernel13GemmUniversalIN4cute5tupleIJiiiiEEENS1_10collective13CollectiveMmaINS1_37MainloopSm90TmaGmmaWarpSpecializedFP8ILi4ENS5_IJNS4_1CILi1EEENSA_ILi2EEESB_EEENS1_35KernelTmaWarpSpecializedCooperativeEEENS5_IJNSA_ILi256EEESG_NSA_ILi64EEEEEENS_12float_e5m2_tENS5_IJlSB_lEEESJ_SK_NS4_8TiledMMAINS4_8MMA_AtomIJNS4_4SM904GMMA31MMA_64x256x32_F32E5M2E5M2_SS_TNILNSO_7ScaleInE1ELSQ_1EEEEEENS4_6LayoutINS5_IJSC_SB_SB_EEENS5_IJSB_NSA_ILi0EEESV_EEEEENS5_IJNS4_10UnderscoreESY_SY_EEEEENS4_23SM90_TMA_LOAD_MULTICASTENS4_14ComposedLayoutINS4_7SwizzleILi2ELi4ELi3EEENS4_18smem_ptr_flag_bitsILi8EEENST_INS5_IJNSA_ILi8EEESH_EEENS5_IJSH_SB_EEEEEEEvNS4_8identityENS4_13SM90_TMA_LOADES1B_vS1C_EENS_8epilogue10collective6detail29Sm90TmaWarpSpecializedAdapterINS1G_15DefaultEpilogueISJ_SK_SK_NS1F_6thread17LinearCombinationISJ_Li1EffLNS1K_9ScaleType4KindE0ELNS_15FloatRoundStyleE2ESJ_EENS1_15EpilogueDefaultEEEEEvvEEEEvNT_6ParamsE,"a",@progbits
	.sectionflags	@""
	.align	4
.nv.constant0._ZN7cutlass13device_kernelINS_4gemm6kernel13GemmUniversalIN4cute5tupleIJiiiiEEENS1_10collective13CollectiveMmaINS1_37MainloopSm90TmaGmmaWarpSpecializedFP8ILi4ENS5_IJNS4_1CILi1EEENSA_ILi2EEESB_EEENS1_35KernelTmaWarpSpecializedCooperativeEEENS5_IJNSA_ILi256EEESG_NSA_ILi64EEEEEENS_12float_e5m2_tENS5_IJlSB_lEEESJ_SK_NS4_8TiledMMAINS4_8MMA_AtomIJNS4_4SM904GMMA31MMA_64x256x32_F32E5M2E5M2_SS_TNILNSO_7ScaleInE1ELSQ_1EEEEEENS4_6LayoutINS5_IJSC_SB_SB_EEENS5_IJSB_NSA_ILi0EEESV_EEEEENS5_IJNS4_10UnderscoreESY_SY_EEEEENS4_23SM90_TMA_LOAD_MULTICASTENS4_14ComposedLayoutINS4_7SwizzleILi2ELi4ELi3EEENS4_18smem_ptr_flag_bitsILi8EEENST_INS5_IJNSA_ILi8EEESH_EEENS5_IJSH_SB_EEEEEEEvNS4_8identityENS4_13SM90_TMA_LOADES1B_vS1C_EENS_8epilogue10collective6detail29Sm90TmaWarpSpecializedAdapterINS1G_15DefaultEpilogueISJ_SK_SK_NS1F_6thread17LinearCombinationISJ_Li1EffLNS1K_9ScaleType4KindE0ELNS_15FloatRoundStyleE2ESJ_EENS1_15EpilogueDefaultEEEEEvvEEEEvNT_6ParamsE:
	.zero		1664


//--------------------- SYMBOLS --------------------------

	.type		.nv.reservedSmem.offset0,@object
	.size		.nv.reservedSmem.offset0,0x4
